//
// Generated by NVIDIA NVVM Compiler
//
// Compiler Build ID: CL-36424714
// Cuda compilation tools, release 13.0, V13.0.88
// Based on NVVM 20.0.0
//

.version 9.0
.target sm_100
.address_size 64

	// .globl	_Z12mandel_floatP6uchar4iifffi

.visible .entry _Z12mandel_floatP6uchar4iifffi(
	.param .u64 .ptr .align 1 _Z12mandel_floatP6uchar4iifffi_param_0,
	.param .u32 _Z12mandel_floatP6uchar4iifffi_param_1,
	.param .u32 _Z12mandel_floatP6uchar4iifffi_param_2,
	.param .f32 _Z12mandel_floatP6uchar4iifffi_param_3,
	.param .f32 _Z12mandel_floatP6uchar4iifffi_param_4,
	.param .f32 _Z12mandel_floatP6uchar4iifffi_param_5,
	.param .u32 _Z12mandel_floatP6uchar4iifffi_param_6
)
{
	.reg .pred 	%p<7>;
	.reg .b16 	%rs<6>;
	.reg .b32 	%r<28>;
	.reg .b32 	%f<34>;
	.reg .b64 	%rd<5>;

	ld.param.u64 	%rd1, [_Z12mandel_floatP6uchar4iifffi_param_0];
	ld.param.u32 	%r7, [_Z12mandel_floatP6uchar4iifffi_param_1];
	ld.param.u32 	%r10, [_Z12mandel_floatP6uchar4iifffi_param_2];
	ld.param.f32 	%f9, [_Z12mandel_floatP6uchar4iifffi_param_3];
	ld.param.f32 	%f10, [_Z12mandel_floatP6uchar4iifffi_param_4];
	ld.param.f32 	%f11, [_Z12mandel_floatP6uchar4iifffi_param_5];
	ld.param.u32 	%r9, [_Z12mandel_floatP6uchar4iifffi_param_6];
	mov.u32 	%r11, %tid.x;
	mov.u32 	%r12, %ctaid.x;
	mov.u32 	%r13, %ntid.x;
	mad.lo.s32 	%r1, %r12, %r13, %r11;
	mov.u32 	%r14, %tid.y;
	mov.u32 	%r15, %ctaid.y;
	mov.u32 	%r16, %ntid.y;
	mad.lo.s32 	%r17, %r15, %r16, %r14;
	mov.u32 	%r18, %nctaid.x;
	mul.lo.s32 	%r19, %r18, %r13;
	mul.lo.s32 	%r3, %r19, %r17;
	setp.ge.s32 	%p1, %r1, %r7;
	setp.ge.s32 	%p2, %r17, %r10;
	or.pred  	%p3, %p1, %p2;
	@%p3 bra 	$L__BB0_7;
	cvt.rn.f32.s32 	%f12, %r7;
	cvt.rn.f32.u32 	%f13, %r10;
	rcp.rn.f32 	%f14, %f11;
	sub.f32 	%f15, %f9, %f14;
	add.f32 	%f16, %f9, %f14;
	sub.f32 	%f17, %f10, %f14;
	sub.f32 	%f18, %f16, %f15;
	mul.f32 	%f19, %f18, %f13;
	div.rn.f32 	%f20, %f19, %f12;
	add.f32 	%f21, %f17, %f20;
	add.f32 	%f22, %f12, 0fBF800000;
	div.rn.f32 	%f23, %f18, %f22;
	sub.f32 	%f24, %f21, %f17;
	add.f32 	%f25, %f13, 0fBF800000;
	div.rn.f32 	%f26, %f24, %f25;
	cvt.rn.f32.u32 	%f27, %r17;
	fma.rn.f32 	%f1, %f26, %f27, %f17;
	cvt.rn.f32.s32 	%f28, %r1;
	fma.rn.f32 	%f2, %f23, %f28, %f15;
	setp.eq.s32 	%p4, %r9, 0;
	mov.b16 	%rs5, 0;
	@%p4 bra 	$L__BB0_6;
	shl.b32 	%r21, %r9, 8;
	max.u32 	%r4, %r21, 1;
	mov.b32 	%r27, 0;
	mov.f32 	%f32, %f1;
	mov.f32 	%f33, %f2;
$L__BB0_3:
	mul.f32 	%f5, %f33, %f33;
	mul.f32 	%f6, %f32, %f32;
	add.f32 	%f29, %f5, %f6;
	setp.leu.f32 	%p5, %f29, 0f40800000;
	@%p5 bra 	$L__BB0_5;
	cvt.u16.u32 	%rs5, %r27;
	bra.uni 	$L__BB0_6;
$L__BB0_5:
	add.f32 	%f30, %f33, %f33;
	fma.rn.f32 	%f32, %f30, %f32, %f1;
	sub.f32 	%f31, %f5, %f6;
	add.f32 	%f33, %f2, %f31;
	add.s32 	%r27, %r27, 1;
	setp.ne.s32 	%p6, %r27, %r4;
	@%p6 bra 	$L__BB0_3;
$L__BB0_6:
	add.s32 	%r22, %r3, %r1;
	cvta.to.global.u64 	%rd2, %rd1;
	mul.wide.s32 	%rd3, %r22, 4;
	add.s64 	%rd4, %rd2, %rd3;
	cvt.u32.u16 	%r23, %rs5;
	prmt.b32 	%r24, %r23, 0, 0x3340U;
	prmt.b32 	%r25, %r23, %r23, 0x3340U;
	prmt.b32 	%r26, %r25, %r24, 0x5410U;
	st.global.u32 	[%rd4], %r26;
$L__BB0_7:
	ret;

}
	// .globl	_Z13mandel_doubleP6uchar4iidddi
.visible .entry _Z13mandel_doubleP6uchar4iidddi(
	.param .u64 .ptr .align 1 _Z13mandel_doubleP6uchar4iidddi_param_0,
	.param .u32 _Z13mandel_doubleP6uchar4iidddi_param_1,
	.param .u32 _Z13mandel_doubleP6uchar4iidddi_param_2,
	.param .f64 _Z13mandel_doubleP6uchar4iidddi_param_3,
	.param .f64 _Z13mandel_doubleP6uchar4iidddi_param_4,
	.param .f64 _Z13mandel_doubleP6uchar4iidddi_param_5,
	.param .u32 _Z13mandel_doubleP6uchar4iidddi_param_6
)
{
	.reg .pred 	%p<7>;
	.reg .b16 	%rs<6>;
	.reg .b32 	%r<28>;
	.reg .b64 	%rd<5>;
	.reg .b64 	%fd<34>;

	ld.param.u64 	%rd1, [_Z13mandel_doubleP6uchar4iidddi_param_0];
	ld.param.u32 	%r7, [_Z13mandel_doubleP6uchar4iidddi_param_1];
	ld.param.u32 	%r10, [_Z13mandel_doubleP6uchar4iidddi_param_2];
	ld.param.f64 	%fd9, [_Z13mandel_doubleP6uchar4iidddi_param_3];
	ld.param.f64 	%fd10, [_Z13mandel_doubleP6uchar4iidddi_param_4];
	ld.param.f64 	%fd11, [_Z13mandel_doubleP6uchar4iidddi_param_5];
	ld.param.u32 	%r9, [_Z13mandel_doubleP6uchar4iidddi_param_6];
	mov.u32 	%r11, %tid.x;
	mov.u32 	%r12, %ctaid.x;
	mov.u32 	%r13, %ntid.x;
	mad.lo.s32 	%r1, %r12, %r13, %r11;
	mov.u32 	%r14, %tid.y;
	mov.u32 	%r15, %ctaid.y;
	mov.u32 	%r16, %ntid.y;
	mad.lo.s32 	%r17, %r15, %r16, %r14;
	mov.u32 	%r18, %nctaid.x;
	mul.lo.s32 	%r19, %r18, %r13;
	mul.lo.s32 	%r3, %r19, %r17;
	setp.ge.s32 	%p1, %r1, %r7;
	setp.ge.s32 	%p2, %r17, %r10;
	or.pred  	%p3, %p1, %p2;
	@%p3 bra 	$L__BB1_7;
	cvt.rn.f64.s32 	%fd12, %r7;
	cvt.rn.f64.u32 	%fd13, %r10;
	rcp.rn.f64 	%fd14, %fd11;
	sub.f64 	%fd15, %fd9, %fd14;
	add.f64 	%fd16, %fd9, %fd14;
	sub.f64 	%fd17, %fd10, %fd14;
	sub.f64 	%fd18, %fd16, %fd15;
	mul.f64 	%fd19, %fd18, %fd13;
	div.rn.f64 	%fd20, %fd19, %fd12;
	add.f64 	%fd21, %fd17, %fd20;
	add.f64 	%fd22, %fd12, 0dBFF0000000000000;
	div.rn.f64 	%fd23, %fd18, %fd22;
	sub.f64 	%fd24, %fd21, %fd17;
	add.f64 	%fd25, %fd13, 0dBFF0000000000000;
	div.rn.f64 	%fd26, %fd24, %fd25;
	cvt.rn.f64.u32 	%fd27, %r17;
	fma.rn.f64 	%fd1, %fd26, %fd27, %fd17;
	cvt.rn.f64.s32 	%fd28, %r1;
	fma.rn.f64 	%fd2, %fd23, %fd28, %fd15;
	setp.eq.s32 	%p4, %r9, 0;
	mov.b16 	%rs5, 0;
	@%p4 bra 	$L__BB1_6;
	shl.b32 	%r21, %r9, 8;
	max.u32 	%r4, %r21, 1;
	mov.b32 	%r27, 0;
	mov.f64 	%fd32, %fd1;
	mov.f64 	%fd33, %fd2;
$L__BB1_3:
	mul.f64 	%fd5, %fd33, %fd33;
	mul.f64 	%fd6, %fd32, %fd32;
	add.f64 	%fd29, %fd5, %fd6;
	setp.leu.f64 	%p5, %fd29, 0d4010000000000000;
	@%p5 bra 	$L__BB1_5;
	cvt.u16.u32 	%rs5, %r27;
	bra.uni 	$L__BB1_6;
$L__BB1_5:
	add.f64 	%fd30, %fd33, %fd33;
	fma.rn.f64 	%fd32, %fd30, %fd32, %fd1;
	sub.f64 	%fd31, %fd5, %fd6;
	add.f64 	%fd33, %fd2, %fd31;
	add.s32 	%r27, %r27, 1;
	setp.ne.s32 	%p6, %r27, %r4;
	@%p6 bra 	$L__BB1_3;
$L__BB1_6:
	add.s32 	%r22, %r3, %r1;
	cvta.to.global.u64 	%rd2, %rd1;
	mul.wide.s32 	%rd3, %r22, 4;
	add.s64 	%rd4, %rd2, %rd3;
	cvt.u32.u16 	%r23, %rs5;
	prmt.b32 	%r24, %r23, 0, 0x3340U;
	prmt.b32 	%r25, %r23, %r23, 0x3340U;
	prmt.b32 	%r26, %r25, %r24, 0x5410U;
	st.global.u32 	[%rd4], %r26;
$L__BB1_7:
	ret;

}


// ===== COMPILED SASS (sm_100) =====

	.target	sm_100

	.elftype	@"ET_EXEC"


//--------------------- .note.nv.tkinfo           --------------------------
	.section	.note.nv.tkinfo,"",@"SHT_NOTE"
	.sectionflags	@"SHF_NOTE_NV_TKINFO"
	.tkinfo
        /*0018*/ 	.word	0x00000002
        /*0030*/ 	.string	""
        /*0030*/ 	.string	"ptxas"
        /*0030*/ 	.string	"Cuda compilation tools, release 13.0, V13.0.88"
        /*0030*/ 	.string	"Build cuda_13.0.r13.0/compiler.36424714_0"
        /*0030*/ 	.string	"-arch sm_100 -m 64 "



//--------------------- .note.nv.cuinfo           --------------------------
	.section	.note.nv.cuinfo,"",@"SHT_NOTE"
	.sectionflags	@"SHF_NOTE_NV_CUINFO"
        /*0018*/ 	.short	0x0002
        /*001a*/ 	.short	0x0064
        /*001c*/ 	.short	0x0082
	.zero		2


//--------------------- .nv.info                  --------------------------
	.section	.nv.info,"",@"SHT_CUDA_INFO"
	.align	4


	//----- nvinfo : EIATTR_REGCOUNT
	.align		4
        /*0000*/ 	.byte	0x04, 0x2f
        /*0002*/ 	.short	(.L_1 - .L_0)
	.align		4
.L_0:
        /*0004*/ 	.word	index@(_Z12mandel_floatP6uchar4iifffi)
        /*0008*/ 	.word	0x00000017


	//----- nvinfo : EIATTR_FRAME_SIZE
	.align		4
.L_1:
        /*000c*/ 	.byte	0x04, 0x11
        /*000e*/ 	.short	(.L_3 - .L_2)
	.align		4
.L_2:
        /*0010*/ 	.word	index@($__internal_3_$__cuda_sm3x_div_rn_noftz_f32_slowpath)
        /*0014*/ 	.word	0x00000000


	//----- nvinfo : EIATTR_FRAME_SIZE
	.align		4
.L_3:
        /*0018*/ 	.byte	0x04, 0x11
        /*001a*/ 	.short	(.L_5 - .L_4)
	.align		4
.L_4:
        /*001c*/ 	.word	index@($__internal_2_$__cuda_sm20_rcp_rn_f32_slowpath)
        /*0020*/ 	.word	0x00000000


	//----- nvinfo : EIATTR_FRAME_SIZE
	.align		4
.L_5:
        /*0024*/ 	.byte	0x04, 0x11
        /*0026*/ 	.short	(.L_7 - .L_6)
	.align		4
.L_6:
        /*0028*/ 	.word	index@(_Z12mandel_floatP6uchar4iifffi)
        /*002c*/ 	.word	0x00000000


	//----- nvinfo : EIATTR_REGCOUNT
	.align		4
.L_7:
        /*0030*/ 	.byte	0x04, 0x2f
        /*0032*/ 	.short	(.L_9 - .L_8)
	.align		4
.L_8:
        /*0034*/ 	.word	index@(_Z13mandel_doubleP6uchar4iidddi)
        /*0038*/ 	.word	0x00000026


	//----- nvinfo : EIATTR_FRAME_SIZE
	.align		4
.L_9:
        /*003c*/ 	.byte	0x04, 0x11
        /*003e*/ 	.short	(.L_11 - .L_10)
	.align		4
.L_10:
        /*0040*/ 	.word	index@($__internal_1_$__cuda_sm20_div_rn_f64_full)
        /*0044*/ 	.word	0x00000000


	//----- nvinfo : EIATTR_FRAME_SIZE
	.align		4
.L_11:
        /*0048*/ 	.byte	0x04, 0x11
        /*004a*/ 	.short	(.L_13 - .L_12)
	.align		4
.L_12:
        /*004c*/ 	.word	index@($__internal_0_$__cuda_sm20_dblrcp_rn_slowpath_v3)
        /*0050*/ 	.word	0x00000000


	//----- nvinfo : EIATTR_FRAME_SIZE
	.align		4
.L_13:
        /*0054*/ 	.byte	0x04, 0x11
        /*0056*/ 	.short	(.L_15 - .L_14)
	.align		4
.L_14:
        /*0058*/ 	.word	index@(_Z13mandel_doubleP6uchar4iidddi)
        /*005c*/ 	.word	0x00000000


	//----- nvinfo : EIATTR_MIN_STACK_SIZE
	.align		4
.L_15:
        /*0060*/ 	.byte	0x04, 0x12
        /*0062*/ 	.short	(.L_17 - .L_16)
	.align		4
.L_16:
        /*0064*/ 	.word	index@(_Z13mandel_doubleP6uchar4iidddi)
        /*0068*/ 	.word	0x00000000


	//----- nvinfo : EIATTR_MIN_STACK_SIZE
	.align		4
.L_17:
        /*006c*/ 	.byte	0x04, 0x12
        /*006e*/ 	.short	(.L_19 - .L_18)
	.align		4
.L_18:
        /*0070*/ 	.word	index@(_Z12mandel_floatP6uchar4iifffi)
        /*0074*/ 	.word	0x00000000
.L_19:


//--------------------- .nv.compat                --------------------------
	.section	.nv.compat,"",@"SHT_CUDA_COMPAT_INFO"
	.align	4
        /*0000*/ 	.byte	0x02, 0x09, 0x00, 0x00, 0x02, 0x02, 0x01, 0x00, 0x02, 0x05, 0x05, 0x00, 0x03, 0x07, 0x01, 0x01
        /*0010*/ 	.byte	0x02, 0x03, 0x00, 0x00, 0x02, 0x06, 0x01, 0x00, 0x04, 0x0b, 0x08, 0x00, 0x01, 0x00, 0x00, 0x00
        /*0020*/ 	.byte	0x00, 0x00, 0x00, 0x00


//--------------------- .nv.info._Z13mandel_doubleP6uchar4iidddi --------------------------
	.section	.nv.info._Z13mandel_doubleP6uchar4iidddi,"",@"SHT_CUDA_INFO"
	.sectionflags	@""
	.align	4


	//----- nvinfo : EIATTR_CUDA_API_VERSION
	.align		4
        /*0000*/ 	.byte	0x04, 0x37
        /*0002*/ 	.short	(.L_21 - .L_20)
.L_20:
        /*0004*/ 	.word	0x00000082


	//----- nvinfo : EIATTR_KPARAM_INFO
	.align		4
.L_21:
        /*0008*/ 	.byte	0x04, 0x17
        /*000a*/ 	.short	(.L_23 - .L_22)
.L_22:
        /*000c*/ 	.word	0x00000000
        /*0010*/ 	.short	0x0006
        /*0012*/ 	.short	0x0028
        /*0014*/ 	.byte	0x00, 0xf0, 0x11, 0x00


	//----- nvinfo : EIATTR_KPARAM_INFO
	.align		4
.L_23:
        /*0018*/ 	.byte	0x04, 0x17
        /*001a*/ 	.short	(.L_25 - .L_24)
.L_24:
        /*001c*/ 	.word	0x00000000
        /*0020*/ 	.short	0x0005
        /*0022*/ 	.short	0x0020
        /*0024*/ 	.byte	0x00, 0xf0, 0x21, 0x00


	//----- nvinfo : EIATTR_KPARAM_INFO
	.align		4
.L_25:
        /*0028*/ 	.byte	0x04, 0x17
        /*002a*/ 	.short	(.L_27 - .L_26)
.L_26:
        /*002c*/ 	.word	0x00000000
        /*0030*/ 	.short	0x0004
        /*0032*/ 	.short	0x0018
        /*0034*/ 	.byte	0x00, 0xf0, 0x21, 0x00


	//----- nvinfo : EIATTR_KPARAM_INFO
	.align		4
.L_27:
        /*0038*/ 	.byte	0x04, 0x17
        /*003a*/ 	.short	(.L_29 - .L_28)
.L_28:
        /*003c*/ 	.word	0x00000000
        /*0040*/ 	.short	0x0003
        /*0042*/ 	.short	0x0010
        /*0044*/ 	.byte	0x00, 0xf0, 0x21, 0x00


	//----- nvinfo : EIATTR_KPARAM_INFO
	.align		4
.L_29:
        /*0048*/ 	.byte	0x04, 0x17
        /*004a*/ 	.short	(.L_31 - .L_30)
.L_30:
        /*004c*/ 	.word	0x00000000
        /*0050*/ 	.short	0x0002
        /*0052*/ 	.short	0x000c
        /*0054*/ 	.byte	0x00, 0xf0, 0x11, 0x00


	//----- nvinfo : EIATTR_KPARAM_INFO
	.align		4
.L_31:
        /*0058*/ 	.byte	0x04, 0x17
        /*005a*/ 	.short	(.L_33 - .L_32)
.L_32:
        /*005c*/ 	.word	0x00000000
        /*0060*/ 	.short	0x0001
        /*0062*/ 	.short	0x0008
        /*0064*/ 	.byte	0x00, 0xf0, 0x11, 0x00


	//----- nvinfo : EIATTR_KPARAM_INFO
	.align		4
.L_33:
        /*0068*/ 	.byte	0x04, 0x17
        /*006a*/ 	.short	(.L_35 - .L_34)
.L_34:
        /*006c*/ 	.word	0x00000000
        /*0070*/ 	.short	0x0000
        /*0072*/ 	.short	0x0000
        /*0074*/ 	.byte	0x00, 0xf5, 0x21, 0x00


	//----- nvinfo : EIATTR_SPARSE_MMA_MASK
	.align		4
.L_35:
        /*0078*/ 	.byte	0x03, 0x50
        /*007a*/ 	.short	0x0000


	//----- nvinfo : EIATTR_MAXREG_COUNT
	.align		4
        /*007c*/ 	.byte	0x03, 0x1b
        /*007e*/ 	.short	0x00ff


	//----- nvinfo : EIATTR_MERCURY_ISA_VERSION
	.align		4
        /*0080*/ 	.byte	0x03, 0x5f
        /*0082*/ 	.short	0x0101


	//----- nvinfo : EIATTR_VRC_CTA_INIT_COUNT
	.align		4
        /*0084*/ 	.byte	0x02, 0x4a
	.zero		1
	.zero		1


	//----- nvinfo : EIATTR_EXIT_INSTR_OFFSETS
	.align		4
        /*0088*/ 	.byte	0x04, 0x1c
        /*008a*/ 	.short	(.L_37 - .L_36)


	//   ....[0]....
.L_36:
        /*008c*/ 	.word	0x000000e0


	//   ....[1]....
        /*0090*/ 	.word	0x000008f0


	//----- nvinfo : EIATTR_CRS_STACK_SIZE
	.align		4
.L_37:
        /*0094*/ 	.byte	0x04, 0x1e
        /*0096*/ 	.short	(.L_39 - .L_38)
.L_38:
        /*0098*/ 	.word	0x00000000


	//----- nvinfo : EIATTR_CBANK_PARAM_SIZE
	.align		4
.L_39:
        /*009c*/ 	.byte	0x03, 0x19
        /*009e*/ 	.short	0x002c


	//----- nvinfo : EIATTR_PARAM_CBANK
	.align		4
        /*00a0*/ 	.byte	0x04, 0x0a
        /*00a2*/ 	.short	(.L_41 - .L_40)
	.align		4
.L_40:
        /*00a4*/ 	.word	index@(.nv.constant0._Z13mandel_doubleP6uchar4iidddi)
        /*00a8*/ 	.short	0x0380
        /*00aa*/ 	.short	0x002c


	//----- nvinfo : EIATTR_SW_WAR
	.align		4
.L_41:
        /*00ac*/ 	.byte	0x04, 0x36
        /*00ae*/ 	.short	(.L_43 - .L_42)
.L_42:
        /*00b0*/ 	.word	0x00000008
.L_43:


//--------------------- .nv.info._Z12mandel_floatP6uchar4iifffi --------------------------
	.section	.nv.info._Z12mandel_floatP6uchar4iifffi,"",@"SHT_CUDA_INFO"
	.sectionflags	@""
	.align	4


	//----- nvinfo : EIATTR_CUDA_API_VERSION
	.align		4
        /*0000*/ 	.byte	0x04, 0x37
        /*0002*/ 	.short	(.L_45 - .L_44)
.L_44:
        /*0004*/ 	.word	0x00000082


	//----- nvinfo : EIATTR_KPARAM_INFO
	.align		4
.L_45:
        /*0008*/ 	.byte	0x04, 0x17
        /*000a*/ 	.short	(.L_47 - .L_46)
.L_46:
        /*000c*/ 	.word	0x00000000
        /*0010*/ 	.short	0x0006
        /*0012*/ 	.short	0x001c
        /*0014*/ 	.byte	0x00, 0xf0, 0x11, 0x00


	//----- nvinfo : EIATTR_KPARAM_INFO
	.align		4
.L_47:
        /*0018*/ 	.byte	0x04, 0x17
        /*001a*/ 	.short	(.L_49 - .L_48)
.L_48:
        /*001c*/ 	.word	0x00000000
        /*0020*/ 	.short	0x0005
        /*0022*/ 	.short	0x0018
        /*0024*/ 	.byte	0x00, 0xf0, 0x11, 0x00


	//----- nvinfo : EIATTR_KPARAM_INFO
	.align		4
.L_49:
        /*0028*/ 	.byte	0x04, 0x17
        /*002a*/ 	.short	(.L_51 - .L_50)
.L_50:
        /*002c*/ 	.word	0x00000000
        /*0030*/ 	.short	0x0004
        /*0032*/ 	.short	0x0014
        /*0034*/ 	.byte	0x00, 0xf0, 0x11, 0x00


	//----- nvinfo : EIATTR_KPARAM_INFO
	.align		4
.L_51:
        /*0038*/ 	.byte	0x04, 0x17
        /*003a*/ 	.short	(.L_53 - .L_52)
.L_52:
        /*003c*/ 	.word	0x00000000
        /*0040*/ 	.short	0x0003
        /*0042*/ 	.short	0x0010
        /*0044*/ 	.byte	0x00, 0xf0, 0x11, 0x00


	//----- nvinfo : EIATTR_KPARAM_INFO
	.align		4
.L_53:
        /*0048*/ 	.byte	0x04, 0x17
        /*004a*/ 	.short	(.L_55 - .L_54)
.L_54:
        /*004c*/ 	.word	0x00000000
        /*0050*/ 	.short	0x0002
        /*0052*/ 	.short	0x000c
        /*0054*/ 	.byte	0x00, 0xf0, 0x11, 0x00


	//----- nvinfo : EIATTR_KPARAM_INFO
	.align		4
.L_55:
        /*0058*/ 	.byte	0x04, 0x17
        /*005a*/ 	.short	(.L_57 - .L_56)
.L_56:
        /*005c*/ 	.word	0x00000000
        /*0060*/ 	.short	0x0001
        /*0062*/ 	.short	0x0008
        /*0064*/ 	.byte	0x00, 0xf0, 0x11, 0x00


	//----- nvinfo : EIATTR_KPARAM_INFO
	.align		4
.L_57:
        /*0068*/ 	.byte	0x04, 0x17
        /*006a*/ 	.short	(.L_59 - .L_58)
.L_58:
        /*006c*/ 	.word	0x00000000
        /*0070*/ 	.short	0x0000
        /*0072*/ 	.short	0x0000
        /*0074*/ 	.byte	0x00, 0xf5, 0x21, 0x00


	//----- nvinfo : EIATTR_SPARSE_MMA_MASK
	.align		4
.L_59:
        /*0078*/ 	.byte	0x03, 0x50
        /*007a*/ 	.short	0x0000


	//----- nvinfo : EIATTR_MAXREG_COUNT
	.align		4
        /*007c*/ 	.byte	0x03, 0x1b
        /*007e*/ 	.short	0x00ff


	//----- nvinfo : EIATTR_MERCURY_ISA_VERSION
	.align		4
        /*0080*/ 	.byte	0x03, 0x5f
        /*0082*/ 	.short	0x0101


	//----- nvinfo : EIATTR_VRC_CTA_INIT_COUNT
	.align		4
        /*0084*/ 	.byte	0x02, 0x4a
	.zero		1
	.zero		1


	//----- nvinfo : EIATTR_EXIT_INSTR_OFFSETS
	.align		4
        /*0088*/ 	.byte	0x04, 0x1c
        /*008a*/ 	.short	(.L_61 - .L_60)


	//   ....[0]....
.L_60:
        /*008c*/ 	.word	0x000000e0


	//   ....[1]....
        /*0090*/ 	.word	0x00000720


	//----- nvinfo : EIATTR_CRS_STACK_SIZE
	.align		4
.L_61:
        /*0094*/ 	.byte	0x04, 0x1e
        /*0096*/ 	.short	(.L_63 - .L_62)
.L_62:
        /*0098*/ 	.word	0x00000000


	//----- nvinfo : EIATTR_CBANK_PARAM_SIZE
	.align		4
.L_63:
        /*009c*/ 	.byte	0x03, 0x19
        /*009e*/ 	.short	0x0020


	//----- nvinfo : EIATTR_PARAM_CBANK
	.align		4
        /*00a0*/ 	.byte	0x04, 0x0a
        /*00a2*/ 	.short	(.L_65 - .L_64)
	.align		4
.L_64:
        /*00a4*/ 	.word	index@(.nv.constant0._Z12mandel_floatP6uchar4iifffi)
        /*00a8*/ 	.short	0x0380
        /*00aa*/ 	.short	0x0020


	//----- nvinfo : EIATTR_SW_WAR
	.align		4
.L_65:
        /*00ac*/ 	.byte	0x04, 0x36
        /*00ae*/ 	.short	(.L_67 - .L_66)
.L_66:
        /*00b0*/ 	.word	0x00000008
.L_67:


//--------------------- .nv.callgraph             --------------------------
	.section	.nv.callgraph,"",@"SHT_CUDA_CALLGRAPH"
	.align	4
	.sectionentsize	8
	.align		4
        /*0000*/ 	.word	0x00000000
	.align		4
        /*0004*/ 	.word	0xffffffff
	.align		4
        /*0008*/ 	.word	0x00000000
	.align		4
        /*000c*/ 	.word	0xfffffffe
	.align		4
        /*0010*/ 	.word	0x00000000
	.align		4
        /*0014*/ 	.word	0xfffffffd
	.align		4
        /*0018*/ 	.word	0x00000000
	.align		4
        /*001c*/ 	.word	0xfffffffc


//--------------------- .text._Z13mandel_doubleP6uchar4iidddi --------------------------
	.section	.text._Z13mandel_doubleP6uchar4iidddi,"ax",@progbits
	.align	128
        .global         _Z13mandel_doubleP6uchar4iidddi
        .type           _Z13mandel_doubleP6uchar4iidddi,@function
        .size           _Z13mandel_doubleP6uchar4iidddi,(.L_x_39 - _Z13mandel_doubleP6uchar4iidddi)
        .other          _Z13mandel_doubleP6uchar4iidddi,@"STO_CUDA_ENTRY STV_DEFAULT"
_Z13mandel_doubleP6uchar4iidddi:
.text._Z13mandel_doubleP6uchar4iidddi:
[----:B------:R-:W-:Y:S01]  /*0000*/  LDC R1, c[0x0][0x37c] ;  /* 0x0000df00ff017b82 */ /* 0x000fe20000000800 */
[----:B------:R-:W0:Y:S07]  /*0010*/  S2R R33, SR_TID.Y ;  /* 0x0000000000217919 */ /* 0x000e2e0000002200 */
[----:B------:R-:W1:Y:S01]  /*0020*/  LDC R3, c[0x0][0x360] ;  /* 0x0000d800ff037b82 */ /* 0x000e620000000800 */
[----:B------:R-:W2:Y:S01]  /*0030*/  LDCU.64 UR8, c[0x0][0x388] ;  /* 0x00007100ff0877ac */ /* 0x000ea20008000a00 */
[----:B------:R-:W3:Y:S06]  /*0040*/  S2R R32, SR_TID.X ;  /* 0x0000000000207919 */ /* 0x000eec0000002100 */
[----:B------:R-:W0:Y:S08]  /*0050*/  S2UR UR5, SR_CTAID.Y ;  /* 0x00000000000579c3 */ /* 0x000e300000002600 */
[----:B------:R-:W0:Y:S01]  /*0060*/  LDC R0, c[0x0][0x364] ;  /* 0x0000d900ff007b82 */ /* 0x000e220000000800 */
[----:B------:R-:W1:Y:S07]  /*0070*/  LDCU UR6, c[0x0][0x370] ;  /* 0x00006e00ff0677ac */ /* 0x000e6e0008000800 */
[----:B------:R-:W3:Y:S01]  /*0080*/  S2UR UR4, SR_CTAID.X ;  /* 0x00000000000479c3 */ /* 0x000ee20000002500 */
[----:B0-----:R-:W-:-:S02]  /*0090*/  IMAD R33, R0, UR5, R33 ;  /* 0x0000000500217c24 */ /* 0x001fc4000f8e0221 */
[----:B-1----:R-:W-:-:S03]  /*00a0*/  IMAD R0, R3, UR6, RZ ;  /* 0x0000000603007c24 */ /* 0x002fc6000f8e02ff */
[----:B--2---:R-:W-:Y:S01]  /*00b0*/  ISETP.GE.AND P0, PT, R33, UR9, PT ;  /* 0x0000000921007c0c */ /* 0x004fe2000bf06270 */
[----:B---3--:R-:W-:-:S05]  /*00c0*/  IMAD R32, R3, UR4, R32 ;  /* 0x0000000403207c24 */ /* 0x008fca000f8e0220 */
[----:B------:R-:W-:-:S13]  /*00d0*/  ISETP.GE.OR P0, PT, R32, UR8, P0 ;  /* 0x0000000820007c0c */ /* 0x000fda0008706670 */
[----:B------:R-:W-:Y:S05]  /*00e0*/  @P0 EXIT ;  /* 0x000000000000094d */ /* 0x000fea0003800000 */
[----:B------:R-:W0:Y:S01]  /*00f0*/  LDC R10, c[0x0][0x3a4] ;  /* 0x0000e900ff0a7b82 */ /* 0x000e220000000800 */
[----:B------:R-:W1:Y:S07]  /*0100*/  I2F.F64.U32 R8, UR9 ;  /* 0x0000000900087d12 */ /* 0x000e6e0008201800 */
[----:B------:R-:W2:Y:S01]  /*0110*/  LDC.64 R6, c[0x0][0x3a0] ;  /* 0x0000e800ff067b82 */ /* 0x000ea20000000a00 */
[----:B0-----:R-:W2:Y:S01]  /*0120*/  MUFU.RCP64H R5, R10 ;  /* 0x0000000a00057308 */ /* 0x001ea20000001800 */
[----:B------:R-:W-:-:S05]  /*0130*/  VIADD R4, R10, 0x300402 ;  /* 0x003004020a047836 */ /* 0x000fca0000000000 */
[----:B------:R-:W-:Y:S01]  /*0140*/  FSETP.GEU.AND P0, PT, |R4|, 5.8789094863358348022e-39, PT ;  /* 0x004004020400780b */ /* 0x000fe20003f0e200 */
[----:B--2---:R-:W-:-:S08]  /*0150*/  DFMA R2, R4, -R6, 1 ;  /* 0x3ff000000402742b */ /* 0x004fd00000000806 */
[----:B------:R-:W-:-:S08]  /*0160*/  DFMA R2, R2, R2, R2 ;  /* 0x000000020202722b */ /* 0x000fd00000000002 */
[----:B------:R-:W-:Y:S02]  /*0170*/  DFMA R14, R4, R2, R4 ;  /* 0x00000002040e722b */ /* 0x000fe40000000004 */
[----:B------:R-:W0:Y:S06]  /*0180*/  I2F.F64 R2, UR8 ;  /* 0x0000000800027d12 */ /* 0x000e2c0008201c00 */
[----:B------:R-:W-:-:S08]  /*0190*/  DFMA R6, R14, -R6, 1 ;  /* 0x3ff000000e06742b */ /* 0x000fd00000000806 */
[----:B------:R-:W-:Y:S01]  /*01a0*/  DFMA R14, R14, R6, R14 ;  /* 0x000000060e0e722b */ /* 0x000fe2000000000e */
[----:B------:R-:W-:Y:S01]  /*01b0*/  IMAD R7, R33, R0, RZ ;  /* 0x0000000021077224 */ /* 0x000fe200078e02ff */
[----:B01----:R-:W-:Y:S09]  /*01c0*/  @P0 BRA `(.L_x_0) ;  /* 0x0000000000100947 */ /* 0x003ff20003800000 */
[----:B------:R-:W-:-:S05]  /*01d0*/  LOP3.LUT R0, R10, 0x7fffffff, RZ, 0xc0, !PT ;  /* 0x7fffffff0a007812 */ /* 0x000fca00078ec0ff */
[----:B------:R-:W-:Y:S01]  /*01e0*/  VIADD R12, R0, 0xfff00000 ;  /* 0xfff00000000c7836 */ /* 0x000fe20000000000 */
[----:B------:R-:W-:-:S07]  /*01f0*/  MOV R0, 0x210 ;  /* 0x0000021000007802 */ /* 0x000fce0000000f00 */
[----:B------:R-:W-:Y:S05]  /*0200*/  CALL.REL.NOINC `($__internal_0_$__cuda_sm20_dblrcp_rn_slowpath_v3) ;  /* 0x0000000400bc7944 */ /* 0x000fea0003c00000 */
.L_x_0:
[----:B------:R-:W0:Y:S01]  /*0210*/  MUFU.RCP64H R5, R3 ;  /* 0x0000000300057308 */ /* 0x000e220000001800 */
[----:B------:R-:W-:Y:S01]  /*0220*/  IMAD.MOV.U32 R4, RZ, RZ, 0x1 ;  /* 0x00000001ff047424 */ /* 0x000fe200078e00ff */
[----:B------:R-:W1:Y:S05]  /*0230*/  LDCU.128 UR4, c[0x0][0x390] ;  /* 0x00007200ff0477ac */ /* 0x000e6a0008000c00 */
[----:B0-----:R-:W-:Y:S02]  /*0240*/  DFMA R10, -R2, R4, 1 ;  /* 0x3ff00000020a742b */ /* 0x001fe40000000104 */
[----:B-1----:R-:W-:-:S06]  /*0250*/  DADD R12, R14, UR4 ;  /* 0x000000040e0c7e29 */ /* 0x002fcc0008000000 */
[----:B------:R-:W-:Y:S02]  /*0260*/  DFMA R16, R10, R10, R10 ;  /* 0x0000000a0a10722b */ /* 0x000fe4000000000a */
[C---:B------:R-:W-:Y:S02]  /*0270*/  DADD R10, -R14.reuse, UR4 ;  /* 0x000000040e0a7e29 */ /* 0x040fe40008000100 */
[----:B------:R-:W-:-:S04]  /*0280*/  DADD R14, -R14, UR6 ;  /* 0x000000060e0e7e29 */ /* 0x000fc80008000100 */
[----:B------:R-:W-:Y:S02]  /*0290*/  DFMA R16, R4, R16, R4 ;  /* 0x000000100410722b */ /* 0x000fe40000000004 */
[----:B------:R-:W-:-:S06]  /*02a0*/  DADD R12, -R10, R12 ;  /* 0x000000000a0c7229 */ /* 0x000fcc000000010c */
[----:B------:R-:W-:Y:S02]  /*02b0*/  DFMA R4, -R2, R16, 1 ;  /* 0x3ff000000204742b */ /* 0x000fe40000000110 */
[----:B------:R-:W-:-:S06]  /*02c0*/  DMUL R22, R8, R12 ;  /* 0x0000000c08167228 */ /* 0x000fcc0000000000 */
[----:B------:R-:W-:-:S04]  /*02d0*/  DFMA R4, R16, R4, R16 ;  /* 0x000000041004722b */ /* 0x000fc80000000010 */
[----:B------:R-:W-:-:S04]  /*02e0*/  FSETP.GEU.AND P1, PT, |R23|, 6.5827683646048100446e-37, PT ;  /* 0x036000001700780b */ /* 0x000fc80003f2e200 */
[----:B------:R-:W-:-:S08]  /*02f0*/  DMUL R16, R22, R4 ;  /* 0x0000000416107228 */ /* 0x000fd00000000000 */
[----:B------:R-:W-:-:S08]  /*0300*/  DFMA R18, -R2, R16, R22 ;  /* 0x000000100212722b */ /* 0x000fd00000000116 */
[----:B------:R-:W-:-:S10]  /*0310*/  DFMA R16, R4, R18, R16 ;  /* 0x000000120410722b */ /* 0x000fd40000000010 */
[----:B------:R-:W-:-:S05]  /*0320*/  FFMA R0, RZ, R3, R17 ;  /* 0x00000003ff007223 */ /* 0x000fca0000000011 */
[----:B------:R-:W-:-:S13]  /*0330*/  FSETP.GT.AND P0, PT, |R0|, 1.469367938527859385e-39, PT ;  /* 0x001000000000780b */ /* 0x000fda0003f04200 */
[----:B------:R-:W-:Y:S05]  /*0340*/  @P0 BRA P1, `(.L_x_1) ;  /* 0x0000000000180947 */ /* 0x000fea0000800000 */
[----:B------:R-:W-:Y:S01]  /*0350*/  IMAD.MOV.U32 R4, RZ, RZ, R2 ;  /* 0x000000ffff047224 */ /* 0x000fe200078e0002 */
[----:B------:R-:W-:Y:S01]  /*0360*/  MOV R34, 0x390 ;  /* 0x0000039000227802 */ /* 0x000fe20000000f00 */
[----:B------:R-:W-:-:S07]  /*0370*/  IMAD.MOV.U32 R21, RZ, RZ, R3 ;  /* 0x000000ffff157224 */ /* 0x000fce00078e0003 */
[----:B------:R-:W-:Y:S05]  /*0380*/  CALL.REL.NOINC `($__internal_1_$__cuda_sm20_div_rn_f64_full) ;  /* 0x0000000800087944 */ /* 0x000fea0003c00000 */
[----:B------:R-:W-:Y:S02]  /*0390*/  IMAD.MOV.U32 R16, RZ, RZ, R4 ;  /* 0x000000ffff107224 */ /* 0x000fe400078e0004 */
[----:B------:R-:W-:-:S07]  /*03a0*/  IMAD.MOV.U32 R17, RZ, RZ, R5 ;  /* 0x000000ffff117224 */ /* 0x000fce00078e0005 */
.L_x_1:
[----:B------:R-:W-:Y:S01]  /*03b0*/  DADD R4, R2, -1 ;  /* 0xbff0000002047429 */ /* 0x000fe20000000000 */
[----:B------:R-:W-:Y:S01]  /*03c0*/  FSETP.GEU.AND P1, PT, |R13|, 6.5827683646048100446e-37, PT ;  /* 0x036000000d00780b */ /* 0x000fe20003f2e200 */
[----:B------:R-:W-:Y:S01]  /*03d0*/  IMAD.MOV.U32 R2, RZ, RZ, 0x1 ;  /* 0x00000001ff027424 */ /* 0x000fe200078e00ff */
[----:B------:R-:W-:-:S03]  /*03e0*/  DADD R16, R14, R16 ;  /* 0x000000000e107229 */ /* 0x000fc60000000010 */
[----:B------:R-:W0:Y:S02]  /*03f0*/  MUFU.RCP64H R3, R5 ;  /* 0x0000000500037308 */ /* 0x000e240000001800 */
[----:B0-----:R-:W-:-:S08]  /*0400*/  DFMA R18, -R4, R2, 1 ;  /* 0x3ff000000412742b */ /* 0x001fd00000000102 */
[----:B------:R-:W-:-:S08]  /*0410*/  DFMA R18, R18, R18, R18 ;  /* 0x000000121212722b */ /* 0x000fd00000000012 */
[----:B------:R-:W-:-:S08]  /*0420*/  DFMA R18, R2, R18, R2 ;  /* 0x000000120212722b */ /* 0x000fd00000000002 */
[----:B------:R-:W-:-:S08]  /*0430*/  DFMA R2, -R4, R18, 1 ;  /* 0x3ff000000402742b */ /* 0x000fd00000000112 */
[----:B------:R-:W-:-:S08]  /*0440*/  DFMA R2, R18, R2, R18 ;  /* 0x000000021202722b */ /* 0x000fd00000000012 */
        /* <DEDUP_REMOVED lines=8> */
[----:B------:R-:W-:Y:S02]  /*04d0*/  IMAD.MOV.U32 R23, RZ, RZ, R13 ;  /* 0x000000ffff177224 */ /* 0x000fe400078e000d */
[----:B------:R-:W-:-:S07]  /*04e0*/  IMAD.MOV.U32 R21, RZ, RZ, R5 ;  /* 0x000000ffff157224 */ /* 0x000fce00078e0005 */
[----:B------:R-:W-:Y:S05]  /*04f0*/  CALL.REL.NOINC `($__internal_1_$__cuda_sm20_div_rn_f64_full) ;  /* 0x0000000400ac7944 */ /* 0x000fea0003c00000 */
[----:B------:R-:W-:Y:S02]  /*0500*/  IMAD.MOV.U32 R2, RZ, RZ, R4 ;  /* 0x000000ffff027224 */ /* 0x000fe400078e0004 */
[----:B------:R-:W-:-:S07]  /*0510*/  IMAD.MOV.U32 R3, RZ, RZ, R5 ;  /* 0x000000ffff037224 */ /* 0x000fce00078e0005 */
.L_x_2:
[----:B------:R-:W-:Y:S01]  /*0520*/  DADD R8, R8, -1 ;  /* 0xbff0000008087429 */ /* 0x000fe20000000000 */
[----:B------:R-:W-:Y:S01]  /*0530*/  IMAD.MOV.U32 R4, RZ, RZ, 0x1 ;  /* 0x00000001ff047424 */ /* 0x000fe200078e00ff */
[----:B------:R-:W-:-:S04]  /*0540*/  DADD R22, -R14, R16 ;  /* 0x000000000e167229 */ /* 0x000fc80000000110 */
[----:B------:R-:W0:Y:S06]  /*0550*/  MUFU.RCP64H R5, R9 ;  /* 0x0000000900057308 */ /* 0x000e2c0000001800 */
[----:B------:R-:W-:Y:S01]  /*0560*/  FSETP.GEU.AND P1, PT, |R23|, 6.5827683646048100446e-37, PT ;  /* 0x036000001700780b */ /* 0x000fe20003f2e200 */
        /* <DEDUP_REMOVED lines=15> */
.L_x_3:
[----:B------:R-:W0:Y:S01]  /*0660*/  LDCU UR4, c[0x0][0x3a8] ;  /* 0x00007500ff0477ac */ /* 0x000e220008000800 */
[----:B------:R-:W1:Y:S01]  /*0670*/  I2F.F64.U32 R8, R33 ;  /* 0x0000002100087312 */ /* 0x000e620000201800 */
[----:B------:R-:W-:Y:S01]  /*0680*/  PRMT R0, RZ, 0x7610, R0 ;  /* 0x00007610ff007816 */ /* 0x000fe20000000000 */
[----:B------:R-:W2:Y:S06]  /*0690*/  LDCU.64 UR6, c[0x0][0x358] ;  /* 0x00006b00ff0677ac */ /* 0x000eac0008000a00 */
[----:B------:R-:W3:Y:S01]  /*06a0*/  I2F.F64 R12, R32 ;  /* 0x00000020000c7312 */ /* 0x000ee20000201c00 */
[----:B-1----:R-:W-:Y:S01]  /*06b0*/  DFMA R14, R8, R4, R14 ;  /* 0x00000004080e722b */ /* 0x002fe2000000000e */
[----:B0-----:R-:W-:Y:S01]  /*06c0*/  UISETP.NE.AND UP0, UPT, UR4, URZ, UPT ;  /* 0x000000ff0400728c */ /* 0x001fe2000bf05270 */
[----:B---3--:R-:W-:-:S08]  /*06d0*/  DFMA R12, R12, R2, R10 ;  /* 0x000000020c0c722b */ /* 0x008fd0000000000a */
[----:B--2---:R-:W-:Y:S05]  /*06e0*/  BRA.U !UP0, `(.L_x_4) ;  /* 0x0000000108607547 */ /* 0x004fea000b800000 */
[----:B------:R-:W-:Y:S01]  /*06f0*/  USHF.L.U32 UR4, UR4, 0x8, URZ ;  /* 0x0000000804047899 */ /* 0x000fe200080006ff */
[----:B------:R-:W-:Y:S01]  /*0700*/  BSSY.RECONVERGENT B0, `(.L_x_4) ;  /* 0x0000016000007945 */ /* 0x000fe20003800200 */
[----:B------:R-:W-:Y:S02]  /*0710*/  IMAD.MOV.U32 R6, RZ, RZ, RZ ;  /* 0x000000ffff067224 */ /* 0x000fe400078e00ff */
[----:B------:R-:W-:Y:S01]  /*0720*/  UISETP.LT.U32.AND UP0, UPT, UR4, 0x1, UPT ;  /* 0x000000010400788c */ /* 0x000fe2000bf01070 */
[----:B------:R-:W-:Y:S02]  /*0730*/  IMAD.MOV.U32 R2, RZ, RZ, R14 ;  /* 0x000000ffff027224 */ /* 0x000fe400078e000e */
[----:B------:R-:W-:Y:S01]  /*0740*/  IMAD.MOV.U32 R3, RZ, RZ, R15 ;  /* 0x000000ffff037224 */ /* 0x000fe200078e000f */
[----:B------:R-:W-:Y:S01]  /*0750*/  USEL UR4, UR4, 0x1, !UP0 ;  /* 0x0000000104047887 */ /* 0x000fe2000c000000 */
[----:B------:R-:W-:Y:S02]  /*0760*/  IMAD.MOV.U32 R4, RZ, RZ, R12 ;  /* 0x000000ffff047224 */ /* 0x000fe400078e000c */
[----:B------:R-:W-:-:S09]  /*0770*/  IMAD.MOV.U32 R5, RZ, RZ, R13 ;  /* 0x000000ffff057224 */ /* 0x000fd200078e000d */
.L_x_6:
[----:B------:R-:W-:Y:S02]  /*0780*/  DMUL R8, R4, R4 ;  /* 0x0000000404087228 */ /* 0x000fe40000000000 */
[----:B------:R-:W-:-:S08]  /*0790*/  DMUL R10, R2, R2 ;  /* 0x00000002020a7228 */ /* 0x000fd00000000000 */
[----:B------:R-:W-:-:S08]  /*07a0*/  DADD R16, R8, R10 ;  /* 0x0000000008107229 */ /* 0x000fd0000000000a */
[----:B------:R-:W-:-:S14]  /*07b0*/  DSETP.GT.AND P0, PT, R16, 4, PT ;  /* 0x401000001000742a */ /* 0x000fdc0003f04000 */
[----:B------:R-:W-:Y:S05]  /*07c0*/  @P0 BRA `(.L_x_5) ;  /* 0x0000000000200947 */ /* 0x000fea0003800000 */
[----:B------:R-:W-:Y:S01]  /*07d0*/  VIADD R6, R6, 0x1 ;  /* 0x0000000106067836 */ /* 0x000fe20000000000 */
[----:B------:R-:W-:Y:S02]  /*07e0*/  DADD R4, R4, R4 ;  /* 0x0000000004047229 */ /* 0x000fe40000000004 */
[----:B------:R-:W-:Y:S02]  /*07f0*/  DADD R8, R8, -R10 ;  /* 0x0000000008087229 */ /* 0x000fe4000000080a */
[----:B------:R-:W-:-:S04]  /*0800*/  ISETP.NE.AND P0, PT, R6, UR4, PT ;  /* 0x0000000406007c0c */ /* 0x000fc8000bf05270 */
[----:B------:R-:W-:Y:S02]  /*0810*/  DFMA R2, R4, R2, R14 ;  /* 0x000000020402722b */ /* 0x000fe4000000000e */
[----:B------:R-:W-:-:S07]  /*0820*/  DADD R4, R12, R8 ;  /* 0x000000000c047229 */ /* 0x000fce0000000008 */
[----:B------:R-:W-:Y:S05]  /*0830*/  @P0 BRA `(.L_x_6) ;  /* 0xfffffffc00d00947 */ /* 0x000fea000383ffff */
[----:B------:R-:W-:Y:S05]  /*0840*/  BRA `(.L_x_7) ;  /* 0x0000000000047947 */ /* 0x000fea0003800000 */
.L_x_5:
[----:B------:R-:W-:-:S07]  /*0850*/  PRMT R0, R6, 0x7610, R0 ;  /* 0x0000761006007816 */ /* 0x000fce0000000000 */
.L_x_7:
[----:B------:R-:W-:Y:S05]  /*0860*/  BSYNC.RECONVERGENT B0 ;  /* 0x0000000000007941 */ /* 0x000fea0003800200 */
.L_x_4:
[----:B------:R-:W0:Y:S01]  /*0870*/  LDC.64 R2, c[0x0][0x380] ;  /* 0x0000e000ff027b82 */ /* 0x000e220000000a00 */
[----:B------:R-:W-:Y:S01]  /*0880*/  LOP3.LUT R0, R0, 0xffff, RZ, 0xc0, !PT ;  /* 0x0000ffff00007812 */ /* 0x000fe200078ec0ff */
[----:B------:R-:W-:-:S03]  /*0890*/  IMAD.IADD R7, R32, 0x1, R7 ;  /* 0x0000000120077824 */ /* 0x000fc600078e0207 */
[C---:B------:R-:W-:Y:S02]  /*08a0*/  PRMT R4, R0.reuse, 0x3340, RZ ;  /* 0x0000334000047816 */ /* 0x040fe400000000ff */
[----:B------:R-:W-:-:S04]  /*08b0*/  PRMT R5, R0, 0x3340, R0 ;  /* 0x0000334000057816 */ /* 0x000fc80000000000 */
[----:B------:R-:W-:Y:S01]  /*08c0*/  PRMT R5, R5, 0x5410, R4 ;  /* 0x0000541005057816 */ /* 0x000fe20000000004 */
[----:B0-----:R-:W-:-:S05]  /*08d0*/  IMAD.WIDE R2, R7, 0x4, R2 ;  /* 0x0000000407027825 */ /* 0x001fca00078e0202 */
[----:B------:R-:W-:Y:S01]  /*08e0*/  STG.E desc[UR6][R2.64], R5 ;  /* 0x0000000502007986 */ /* 0x000fe2000c101906 */
[----:B------:R-:W-:Y:S05]  /*08f0*/  EXIT ;  /* 0x000000000000794d */ /* 0x000fea0003800000 */
        .weak           $__internal_0_$__cuda_sm20_dblrcp_rn_slowpath_v3
        .type           $__internal_0_$__cuda_sm20_dblrcp_rn_slowpath_v3,@function
        .size           $__internal_0_$__cuda_sm20_dblrcp_rn_slowpath_v3,($__internal_1_$__cuda_sm20_div_rn_f64_full - $__internal_0_$__cuda_sm20_dblrcp_rn_slowpath_v3)
$__internal_0_$__cuda_sm20_dblrcp_rn_slowpath_v3:
[----:B------:R-:W0:Y:S08]  /*0900*/  LDC.64 R4, c[0x0][0x3a0] ;  /* 0x0000e800ff047b82 */ /* 0x000e300000000a00 */
[----:B------:R-:W1:Y:S01]  /*0910*/  LDC R6, c[0x0][0x3a4] ;  /* 0x0000e900ff067b82 */ /* 0x000e620000000800 */
[----:B0-----:R-:W-:-:S14]  /*0920*/  DSETP.GTU.AND P0, PT, |R4|, +INF , PT ;  /* 0x7ff000000400742a */ /* 0x001fdc0003f0c200 */
[----:B-1----:R-:W-:Y:S05]  /*0930*/  @P0 BRA `(.L_x_8) ;  /* 0x0000000000800947 */ /* 0x002fea0003800000 */
[----:B------:R-:W-:-:S05]  /*0940*/  LOP3.LUT R13, R6, 0x7fffffff, RZ, 0xc0, !PT ;  /* 0x7fffffff060d7812 */ /* 0x000fca00078ec0ff */
[----:B------:R-:W-:-:S05]  /*0950*/  VIADD R10, R13, 0xffffffff ;  /* 0xffffffff0d0a7836 */ /* 0x000fca0000000000 */
[----:B------:R-:W-:-:S13]  /*0960*/  ISETP.GE.U32.AND P0, PT, R10, 0x7fefffff, PT ;  /* 0x7fefffff0a00780c */ /* 0x000fda0003f06070 */
[----:B------:R-:W-:Y:S01]  /*0970*/  @P0 LOP3.LUT R11, R6, 0x7ff00000, RZ, 0x3c, !PT ;  /* 0x7ff00000060b0812 */ /* 0x000fe200078e3cff */
[----:B------:R-:W-:Y:S01]  /*0980*/  @P0 IMAD.MOV.U32 R10, RZ, RZ, RZ ;  /* 0x000000ffff0a0224 */ /* 0x000fe200078e00ff */
[----:B------:R-:W-:Y:S06]  /*0990*/  @P0 BRA `(.L_x_9) ;  /* 0x0000000000700947 */ /* 0x000fec0003800000 */
[----:B------:R-:W-:-:S13]  /*09a0*/  ISETP.GE.U32.AND P0, PT, R13, 0x1000001, PT ;  /* 0x010000010d00780c */ /* 0x000fda0003f06070 */
[----:B------:R-:W-:Y:S05]  /*09b0*/  @!P0 BRA `(.L_x_10) ;  /* 0x0000000000388947 */ /* 0x000fea0003800000 */
[----:B------:R-:W0:Y:S01]  /*09c0*/  LDCU UR4, c[0x0][0x3a0] ;  /* 0x00007400ff0477ac */ /* 0x000e220008000800 */
[----:B------:R-:W-:-:S04]  /*09d0*/  VIADD R11, R6, 0xc0200000 ;  /* 0xc0200000060b7836 */ /* 0x000fc80000000000 */
[----:B------:R-:W1:Y:S01]  /*09e0*/  MUFU.RCP64H R13, R11 ;  /* 0x0000000b000d7308 */ /* 0x000e620000001800 */
[----:B0-----:R-:W-:-:S06]  /*09f0*/  IMAD.U32 R10, RZ, RZ, UR4 ;  /* 0x00000004ff0a7e24 */ /* 0x001fcc000f8e00ff */
[----:B-1----:R-:W-:-:S08]  /*0a00*/  DFMA R14, -R10, R12, 1 ;  /* 0x3ff000000a0e742b */ /* 0x002fd0000000010c */
[----:B------:R-:W-:-:S08]  /*0a10*/  DFMA R14, R14, R14, R14 ;  /* 0x0000000e0e0e722b */ /* 0x000fd0000000000e */
[----:B------:R-:W-:-:S08]  /*0a20*/  DFMA R14, R12, R14, R12 ;  /* 0x0000000e0c0e722b */ /* 0x000fd0000000000c */
[----:B------:R-:W-:-:S08]  /*0a30*/  DFMA R12, -R10, R14, 1 ;  /* 0x3ff000000a0c742b */ /* 0x000fd0000000010e */
[----:B------:R-:W-:-:S08]  /*0a40*/  DFMA R12, R14, R12, R14 ;  /* 0x0000000c0e0c722b */ /* 0x000fd0000000000e */
[----:B------:R-:W-:-:S08]  /*0a50*/  DMUL R12, R12, 2.2250738585072013831e-308 ;  /* 0x001000000c0c7828 */ /* 0x000fd00000000000 */
[----:B------:R-:W-:-:S08]  /*0a60*/  DFMA R4, R12, -R4, 1 ;  /* 0x3ff000000c04742b */ /* 0x000fd00000000804 */
[----:B------:R-:W-:-:S08]  /*0a70*/  DFMA R4, R4, R4, R4 ;  /* 0x000000040404722b */ /* 0x000fd00000000004 */
[----:B------:R-:W-:Y:S01]  /*0a80*/  DFMA R10, R12, R4, R12 ;  /* 0x000000040c0a722b */ /* 0x000fe2000000000c */
[----:B------:R-:W-:Y:S10]  /*0a90*/  BRA `(.L_x_9) ;  /* 0x0000000000307947 */ /* 0x000ff40003800000 */
.L_x_10:
[----:B------:R-:W-:Y:S01]  /*0aa0*/  DMUL R4, R4, 8.11296384146066816958e+31 ;  /* 0x4690000004047828 */ /* 0x000fe20000000000 */
[----:B------:R-:W-:-:S05]  /*0ab0*/  IMAD.MOV.U32 R10, RZ, RZ, R12 ;  /* 0x000000ffff0a7224 */ /* 0x000fca00078e000c */
[----:B------:R-:W0:Y:S02]  /*0ac0*/  MUFU.RCP64H R11, R5 ;  /* 0x00000005000b7308 */ /* 0x000e240000001800 */
[----:B0-----:R-:W-:-:S08]  /*0ad0*/  DFMA R12, -R4, R10, 1 ;  /* 0x3ff00000040c742b */ /* 0x001fd0000000010a */
[----:B------:R-:W-:-:S08]  /*0ae0*/  DFMA R12, R12, R12, R12 ;  /* 0x0000000c0c0c722b */ /* 0x000fd0000000000c */
[----:B------:R-:W-:-:S08]  /*0af0*/  DFMA R12, R10, R12, R10 ;  /* 0x0000000c0a0c722b */ /* 0x000fd0000000000a */
[----:B------:R-:W-:-:S08]  /*0b00*/  DFMA R10, -R4, R12, 1 ;  /* 0x3ff00000040a742b */ /* 0x000fd0000000010c */
[----:B------:R-:W-:-:S08]  /*0b10*/  DFMA R10, R12, R10, R12 ;  /* 0x0000000a0c0a722b */ /* 0x000fd0000000000c */
[----:B------:R-:W-:Y:S01]  /*0b20*/  DMUL R10, R10, 8.11296384146066816958e+31 ;  /* 0x469000000a0a7828 */ /* 0x000fe20000000000 */
[----:B------:R-:W-:Y:S10]  /*0b30*/  BRA `(.L_x_9) ;  /* 0x0000000000087947 */ /* 0x000ff40003800000 */
.L_x_8:
[----:B------:R-:W0:Y:S01]  /*0b40*/  LDC R10, c[0x0][0x3a0] ;  /* 0x0000e800ff0a7b82 */ /* 0x000e220000000800 */
[----:B------:R-:W-:-:S07]  /*0b50*/  LOP3.LUT R11, R6, 0x80000, RZ, 0xfc, !PT ;  /* 0x00080000060b7812 */ /* 0x000fce00078efcff */
.L_x_9:
[----:B------:R-:W-:Y:S02]  /*0b60*/  IMAD.MOV.U32 R4, RZ, RZ, R0 ;  /* 0x000000ffff047224 */ /* 0x000fe400078e0000 */
[----:B------:R-:W-:Y:S02]  /*0b70*/  IMAD.MOV.U32 R5, RZ, RZ, 0x0 ;  /* 0x00000000ff057424 */ /* 0x000fe400078e00ff */
[----:B0-----:R-:W-:Y:S02]  /*0b80*/  IMAD.MOV.U32 R14, RZ, RZ, R10 ;  /* 0x000000ffff0e7224 */ /* 0x001fe400078e000a */
[----:B------:R-:W-:Y:S01]  /*0b90*/  IMAD.MOV.U32 R15, RZ, RZ, R11 ;  /* 0x000000ffff0f7224 */ /* 0x000fe200078e000b */
[----:B------:R-:W-:Y:S06]  /*0ba0*/  RET.REL.NODEC R4 `(_Z13mandel_doubleP6uchar4iidddi) ;  /* 0xfffffff404147950 */ /* 0x000fec0003c3ffff */
        .weak           $__internal_1_$__cuda_sm20_div_rn_f64_full
        .type           $__internal_1_$__cuda_sm20_div_rn_f64_full,@function
        .size           $__internal_1_$__cuda_sm20_div_rn_f64_full,(.L_x_39 - $__internal_1_$__cuda_sm20_div_rn_f64_full)
$__internal_1_$__cuda_sm20_div_rn_f64_full:
[C---:B------:R-:W-:Y:S01]  /*0bb0*/  FSETP.GEU.AND P0, PT, |R21|.reuse, 1.469367938527859385e-39, PT ;  /* 0x001000001500780b */ /* 0x040fe20003f0e200 */
[----:B------:R-:W-:Y:S01]  /*0bc0*/  IMAD.MOV.U32 R20, RZ, RZ, R4 ;  /* 0x000000ffff147224 */ /* 0x000fe200078e0004 */
[C---:B------:R-:W-:Y:S01]  /*0bd0*/  LOP3.LUT R18, R21.reuse, 0x800fffff, RZ, 0xc0, !PT ;  /* 0x800fffff15127812 */ /* 0x040fe200078ec0ff */
[----:B------:R-:W-:Y:S01]  /*0be0*/  IMAD.MOV.U32 R28, RZ, RZ, 0x1 ;  /* 0x00000001ff1c7424 */ /* 0x000fe200078e00ff */
[----:B------:R-:W-:Y:S01]  /*0bf0*/  LOP3.LUT R0, R21, 0x7ff00000, RZ, 0xc0, !PT ;  /* 0x7ff0000015007812 */ /* 0x000fe200078ec0ff */
[----:B------:R-:W-:Y:S01]  /*0c00*/  IMAD.MOV.U32 R24, RZ, RZ, R22 ;  /* 0x000000ffff187224 */ /* 0x000fe200078e0016 */
[----:B------:R-:W-:Y:S01]  /*0c10*/  LOP3.LUT R19, R18, 0x3ff00000, RZ, 0xfc, !PT ;  /* 0x3ff0000012137812 */ /* 0x000fe200078efcff */
[----:B------:R-:W-:Y:S01]  /*0c20*/  IMAD.MOV.U32 R18, RZ, RZ, R4 ;  /* 0x000000ffff127224 */ /* 0x000fe200078e0004 */
[----:B------:R-:W-:-:S04]  /*0c30*/  LOP3.LUT R6, R23, 0x7ff00000, RZ, 0xc0, !PT ;  /* 0x7ff0000017067812 */ /* 0x000fc800078ec0ff */
[----:B------:R-:W-:Y:S01]  /*0c40*/  ISETP.GE.U32.AND P1, PT, R6, R0, PT ;  /* 0x000000000600720c */ /* 0x000fe20003f26070 */
[----:B------:R-:W-:-:S06]  /*0c50*/  @!P0 DMUL R18, R20, 8.98846567431157953865e+307 ;  /* 0x7fe0000014128828 */ /* 0x000fcc0000000000 */
[----:B------:R-:W0:Y:S02]  /*0c60*/  MUFU.RCP64H R29, R19 ;  /* 0x00000013001d7308 */ /* 0x000e240000001800 */
[----:B0-----:R-:W-:-:S08]  /*0c70*/  DFMA R4, R28, -R18, 1 ;  /* 0x3ff000001c04742b */ /* 0x001fd00000000812 */
[----:B------:R-:W-:-:S08]  /*0c80*/  DFMA R4, R4, R4, R4 ;  /* 0x000000040404722b */ /* 0x000fd00000000004 */
[----:B------:R-:W-:Y:S01]  /*0c90*/  DFMA R28, R28, R4, R28 ;  /* 0x000000041c1c722b */ /* 0x000fe2000000001c */
[----:B------:R-:W-:Y:S02]  /*0ca0*/  IMAD.MOV.U32 R4, RZ, RZ, 0x1ca00000 ;  /* 0x1ca00000ff047424 */ /* 0x000fe400078e00ff */
[----:B------:R-:W-:-:S03]  /*0cb0*/  IMAD.MOV.U32 R5, RZ, RZ, R6 ;  /* 0x000000ffff057224 */ /* 0x000fc600078e0006 */
[----:B------:R-:W-:Y:S02]  /*0cc0*/  SEL R25, R4, 0x63400000, !P1 ;  /* 0x6340000004197807 */ /* 0x000fe40004800000 */
[----:B------:R-:W-:Y:S01]  /*0cd0*/  DFMA R26, R28, -R18, 1 ;  /* 0x3ff000001c1a742b */ /* 0x000fe20000000812 */
[----:B------:R-:W-:Y:S02]  /*0ce0*/  FSETP.GEU.AND P1, PT, |R23|, 1.469367938527859385e-39, PT ;  /* 0x001000001700780b */ /* 0x000fe40003f2e200 */
[----:B------:R-:W-:-:S05]  /*0cf0*/  LOP3.LUT R25, R25, 0x800fffff, R23, 0xf8, !PT ;  /* 0x800fffff19197812 */ /* 0x000fca00078ef817 */
[----:B------:R-:W-:-:S06]  /*0d00*/  DFMA R26, R28, R26, R28 ;  /* 0x0000001a1c1a722b */ /* 0x000fcc000000001c */
[----:B------:R-:W-:Y:S05]  /*0d10*/  @P1 BRA `(.L_x_11) ;  /* 0x0000000000201947 */ /* 0x000fea0003800000 */
[----:B------:R-:W-:Y:S01]  /*0d20*/  LOP3.LUT R5, R21, 0x7ff00000, RZ, 0xc0, !PT ;  /* 0x7ff0000015057812 */ /* 0x000fe200078ec0ff */
[----:B------:R-:W-:-:S03]  /*0d30*/  IMAD.MOV.U32 R28, RZ, RZ, RZ ;  /* 0x000000ffff1c7224 */ /* 0x000fc600078e00ff */
[----:B------:R-:W-:-:S04]  /*0d40*/  ISETP.GE.U32.AND P1, PT, R6, R5, PT ;  /* 0x000000050600720c */ /* 0x000fc80003f26070 */
[----:B------:R-:W-:-:S04]  /*0d50*/  SEL R5, R4, 0x63400000, !P1 ;  /* 0x6340000004057807 */ /* 0x000fc80004800000 */
[----:B------:R-:W-:-:S04]  /*0d60*/  LOP3.LUT R5, R5, 0x80000000, R23, 0xf8, !PT ;  /* 0x8000000005057812 */ /* 0x000fc800078ef817 */
[----:B------:R-:W-:-:S06]  /*0d70*/  LOP3.LUT R29, R5, 0x100000, RZ, 0xfc, !PT ;  /* 0x00100000051d7812 */ /* 0x000fcc00078efcff */
[----:B------:R-:W-:-:S10]  /*0d80*/  DFMA R24, R24, 2, -R28 ;  /* 0x400000001818782b */ /* 0x000fd4000000081c */
[----:B------:R-:W-:-:S07]  /*0d90*/  LOP3.LUT R5, R25, 0x7ff00000, RZ, 0xc0, !PT ;  /* 0x7ff0000019057812 */ /* 0x000fce00078ec0ff */
.L_x_11:
[----:B------:R-:W-:Y:S01]  /*0da0*/  VIADD R35, R5, 0xffffffff ;  /* 0xffffffff05237836 */ /* 0x000fe20000000000 */
[----:B------:R-:W-:Y:S01]  /*0db0*/  @!P0 LOP3.LUT R0, R19, 0x7ff00000, RZ, 0xc0, !PT ;  /* 0x7ff0000013008812 */ /* 0x000fe200078ec0ff */
[----:B------:R-:W-:-:S03]  /*0dc0*/  DMUL R28, R26, R24 ;  /* 0x000000181a1c7228 */ /* 0x000fc60000000000 */
[----:B------:R-:W-:Y:S01]  /*0dd0*/  ISETP.GT.U32.AND P0, PT, R35, 0x7feffffe, PT ;  /* 0x7feffffe2300780c */ /* 0x000fe20003f04070 */
[----:B------:R-:W-:-:S04]  /*0de0*/  VIADD R35, R0, 0xffffffff ;  /* 0xffffffff00237836 */ /* 0x000fc80000000000 */
[----:B------:R-:W-:Y:S01]  /*0df0*/  DFMA R30, R28, -R18, R24 ;  /* 0x800000121c1e722b */ /* 0x000fe20000000018 */
[----:B------:R-:W-:-:S07]  /*0e00*/  ISETP.GT.U32.OR P0, PT, R35, 0x7feffffe, P0 ;  /* 0x7feffffe2300780c */ /* 0x000fce0000704470 */
[----:B------:R-:W-:-:S06]  /*0e10*/  DFMA R30, R26, R30, R28 ;  /* 0x0000001e1a1e722b */ /* 0x000fcc000000001c */
[----:B------:R-:W-:Y:S05]  /*0e20*/  @P0 BRA `(.L_x_12) ;  /* 0x00000000006c0947 */ /* 0x000fea0003800000 */
[----:B------:R-:W-:-:S04]  /*0e30*/  LOP3.LUT R5, R21, 0x7ff00000, RZ, 0xc0, !PT ;  /* 0x7ff0000015057812 */ /* 0x000fc800078ec0ff */
[CC--:B------:R-:W-:Y:S02]  /*0e40*/  VIADDMNMX R0, R6.reuse, -R5.reuse, 0xb9600000, !PT ;  /* 0xb960000006007446 */ /* 0x0c0fe40007800905 */
[----:B------:R-:W-:Y:S02]  /*0e50*/  ISETP.GE.U32.AND P0, PT, R6, R5, PT ;  /* 0x000000050600720c */ /* 0x000fe40003f06070 */
[----:B------:R-:W-:Y:S02]  /*0e60*/  VIMNMX R0, PT, PT, R0, 0x46a00000, PT ;  /* 0x46a0000000007848 */ /* 0x000fe40003fe0100 */
[----:B------:R-:W-:Y:S01]  /*0e70*/  SEL R5, R4, 0x63400000, !P0 ;  /* 0x6340000004057807 */ /* 0x000fe20004000000 */
[----:B------:R-:W-:-:S04]  /*0e80*/  IMAD.MOV.U32 R4, RZ, RZ, RZ ;  /* 0x000000ffff047224 */ /* 0x000fc800078e00ff */
[----:B------:R-:W-:-:S04]  /*0e90*/  IMAD.IADD R0, R0, 0x1, -R5 ;  /* 0x0000000100007824 */ /* 0x000fc800078e0a05 */
[----:B------:R-:W-:-:S06]  /*0ea0*/  VIADD R5, R0, 0x7fe00000 ;  /* 0x7fe0000000057836 */ /* 0x000fcc0000000000 */
[----:B------:R-:W-:-:S10]  /*0eb0*/  DMUL R26, R30, R4 ;  /* 0x000000041e1a7228 */ /* 0x000fd40000000000 */
[----:B------:R-:W-:-:S13]  /*0ec0*/  FSETP.GTU.AND P0, PT, |R27|, 1.469367938527859385e-39, PT ;  /* 0x001000001b00780b */ /* 0x000fda0003f0c200 */
[----:B------:R-:W-:Y:S05]  /*0ed0*/  @P0 BRA `(.L_x_13) ;  /* 0x0000000000940947 */ /* 0x000fea0003800000 */
[----:B------:R-:W-:-:S06]  /*0ee0*/  DFMA R18, R30, -R18, R24 ;  /* 0x800000121e12722b */ /* 0x000fcc0000000018 */
[----:B------:R-:W-:-:S04]  /*0ef0*/  IMAD.MOV.U32 R18, RZ, RZ, RZ ;  /* 0x000000ffff127224 */ /* 0x000fc800078e00ff */
[C---:B------:R-:W-:Y:S02]  /*0f00*/  FSETP.NEU.AND P0, PT, R19.reuse, RZ, PT ;  /* 0x000000ff1300720b */ /* 0x040fe40003f0d000 */
[----:B------:R-:W-:-:S04]  /*0f10*/  LOP3.LUT R21, R19, 0x80000000, R21, 0x48, !PT ;  /* 0x8000000013157812 */ /* 0x000fc800078e4815 */
[----:B------:R-:W-:-:S07]  /*0f20*/  LOP3.LUT R19, R21, R5, RZ, 0xfc, !PT ;  /* 0x0000000515137212 */ /* 0x000fce00078efcff */
[----:B------:R-:W-:Y:S05]  /*0f30*/  @!P0 BRA `(.L_x_13) ;  /* 0x00000000007c8947 */ /* 0x000fea0003800000 */
[----:B------:R-:W-:Y:S01]  /*0f40*/  IMAD.MOV R5, RZ, RZ, -R0 ;  /* 0x000000ffff057224 */ /* 0x000fe200078e0a00 */
[----:B------:R-:W-:Y:S01]  /*0f50*/  DMUL.RP R18, R30, R18 ;  /* 0x000000121e127228 */ /* 0x000fe20000008000 */
[----:B------:R-:W-:-:S06]  /*0f60*/  IMAD.MOV.U32 R4, RZ, RZ, RZ ;  /* 0x000000ffff047224 */ /* 0x000fcc00078e00ff */
[----:B------:R-:W-:-:S03]  /*0f70*/  DFMA R4, R26, -R4, R30 ;  /* 0x800000041a04722b */ /* 0x000fc6000000001e */
[----:B------:R-:W-:-:S03]  /*0f80*/  LOP3.LUT R21, R19, R21, RZ, 0x3c, !PT ;  /* 0x0000001513157212 */ /* 0x000fc600078e3cff */
[----:B------:R-:W-:-:S04]  /*0f90*/  IADD3 R4, PT, PT, -R0, -0x43300000, RZ ;  /* 0xbcd0000000047810 */ /* 0x000fc80007ffe1ff */
[----:B------:R-:W-:-:S04]  /*0fa0*/  FSETP.NEU.AND P0, PT, |R5|, R4, PT ;  /* 0x000000040500720b */ /* 0x000fc80003f0d200 */
[----:B------:R-:W-:Y:S02]  /*0fb0*/  FSEL R26, R18, R26, !P0 ;  /* 0x0000001a121a7208 */ /* 0x000fe40004000000 */
[----:B------:R-:W-:Y:S01]  /*0fc0*/  FSEL R27, R21, R27, !P0 ;  /* 0x0000001b151b7208 */ /* 0x000fe20004000000 */
[----:B------:R-:W-:Y:S06]  /*0fd0*/  BRA `(.L_x_13) ;  /* 0x0000000000547947 */ /* 0x000fec0003800000 */
.L_x_12:
[----:B------:R-:W-:-:S14]  /*0fe0*/  DSETP.NAN.AND P0, PT, R22, R22, PT ;  /* 0x000000161600722a */ /* 0x000fdc0003f08000 */
[----:B------:R-:W-:Y:S05]  /*0ff0*/  @P0 BRA `(.L_x_14) ;  /* 0x0000000000440947 */ /* 0x000fea0003800000 */
[----:B------:R-:W-:-:S14]  /*1000*/  DSETP.NAN.AND P0, PT, R20, R20, PT ;  /* 0x000000141400722a */ /* 0x000fdc0003f08000 */
[----:B------:R-:W-:Y:S05]  /*1010*/  @P0 BRA `(.L_x_15) ;  /* 0x0000000000300947 */ /* 0x000fea0003800000 */
[----:B------:R-:W-:Y:S01]  /*1020*/  ISETP.NE.AND P0, PT, R5, R0, PT ;  /* 0x000000000500720c */ /* 0x000fe20003f05270 */
[----:B------:R-:W-:Y:S02]  /*1030*/  IMAD.MOV.U32 R26, RZ, RZ, 0x0 ;  /* 0x00000000ff1a7424 */ /* 0x000fe400078e00ff */
[----:B------:R-:W-:-:S10]  /*1040*/  IMAD.MOV.U32 R27, RZ, RZ, -0x80000 ;  /* 0xfff80000ff1b7424 */ /* 0x000fd400078e00ff */
[----:B------:R-:W-:Y:S05]  /*1050*/  @!P0 BRA `(.L_x_13) ;  /* 0x0000000000348947 */ /* 0x000fea0003800000 */
[----:B------:R-:W-:Y:S02]  /*1060*/  ISETP.NE.AND P0, PT, R5, 0x7ff00000, PT ;  /* 0x7ff000000500780c */ /* 0x000fe40003f05270 */
[----:B------:R-:W-:Y:S02]  /*1070*/  LOP3.LUT R27, R23, 0x80000000, R21, 0x48, !PT ;  /* 0x80000000171b7812 */ /* 0x000fe400078e4815 */
[----:B------:R-:W-:-:S13]  /*1080*/  ISETP.EQ.OR P0, PT, R0, RZ, !P0 ;  /* 0x000000ff0000720c */ /* 0x000fda0004702670 */
[----:B------:R-:W-:Y:S01]  /*1090*/  @P0 LOP3.LUT R0, R27, 0x7ff00000, RZ, 0xfc, !PT ;  /* 0x7ff000001b000812 */ /* 0x000fe200078efcff */
[----:B------:R-:W-:Y:S02]  /*10a0*/  @!P0 IMAD.MOV.U32 R26, RZ, RZ, RZ ;  /* 0x000000ffff1a8224 */ /* 0x000fe400078e00ff */
[----:B------:R-:W-:Y:S02]  /*10b0*/  @P0 IMAD.MOV.U32 R26, RZ, RZ, RZ ;  /* 0x000000ffff1a0224 */ /* 0x000fe400078e00ff */
[----:B------:R-:W-:Y:S01]  /*10c0*/  @P0 IMAD.MOV.U32 R27, RZ, RZ, R0 ;  /* 0x000000ffff1b0224 */ /* 0x000fe200078e0000 */
[----:B------:R-:W-:Y:S06]  /*10d0*/  BRA `(.L_x_13) ;  /* 0x0000000000147947 */ /* 0x000fec0003800000 */
.L_x_15:
[----:B------:R-:W-:Y:S01]  /*10e0*/  LOP3.LUT R27, R21, 0x80000, RZ, 0xfc, !PT ;  /* 0x00080000151b7812 */ /* 0x000fe200078efcff */
[----:B------:R-:W-:Y:S01]  /*10f0*/  IMAD.MOV.U32 R26, RZ, RZ, R20 ;  /* 0x000000ffff1a7224 */ /* 0x000fe200078e0014 */
[----:B------:R-:W-:Y:S06]  /*1100*/  BRA `(.L_x_13) ;  /* 0x0000000000087947 */ /* 0x000fec0003800000 */
.L_x_14:
[----:B------:R-:W-:Y:S01]  /*1110*/  LOP3.LUT R27, R23, 0x80000, RZ, 0xfc, !PT ;  /* 0x00080000171b7812 */ /* 0x000fe200078efcff */
[----:B------:R-:W-:-:S07]  /*1120*/  IMAD.MOV.U32 R26, RZ, RZ, R22 ;  /* 0x000000ffff1a7224 */ /* 0x000fce00078e0016 */
.L_x_13:
[----:B------:R-:W-:Y:S02]  /*1130*/  IMAD.MOV.U32 R35, RZ, RZ, 0x0 ;  /* 0x00000000ff237424 */ /* 0x000fe400078e00ff */
[----:B------:R-:W-:Y:S02]  /*1140*/  IMAD.MOV.U32 R4, RZ, RZ, R26 ;  /* 0x000000ffff047224 */ /* 0x000fe400078e001a */
[----:B------:R-:W-:Y:S01]  /*1150*/  IMAD.MOV.U32 R5, RZ, RZ, R27 ;  /* 0x000000ffff057224 */ /* 0x000fe200078e001b */
[----:B------:R-:W-:Y:S06]  /*1160*/  RET.REL.NODEC R34 `(_Z13mandel_doubleP6uchar4iidddi) ;  /* 0xffffffec22a47950 */ /* 0x000fec0003c3ffff */
.L_x_16:
[----:B------:R-:W-:-:S00]  /*1170*/  BRA `(.L_x_16) ;  /* 0xfffffffc00fc7947 */ /* 0x000fc0000383ffff */
[----:B------:R-:W-:-:S00]  /*1180*/  NOP ;  /* 0x0000000000007918 */ /* 0x000fc00000000000 */
[----:B------:R-:W-:-:S00]  /*1190*/  NOP ;  /* 0x0000000000007918 */ /* 0x000fc00000000000 */
[----:B------:R-:W-:-:S00]  /*11a0*/  NOP ;  /* 0x0000000000007918 */ /* 0x000fc00000000000 */
[----:B------:R-:W-:-:S00]  /*11b0*/  NOP ;  /* 0x0000000000007918 */ /* 0x000fc00000000000 */
[----:B------:R-:W-:-:S00]  /*11c0*/  NOP ;  /* 0x0000000000007918 */ /* 0x000fc00000000000 */
[----:B------:R-:W-:-:S00]  /*11d0*/  NOP ;  /* 0x0000000000007918 */ /* 0x000fc00000000000 */
[----:B------:R-:W-:-:S00]  /*11e0*/  NOP ;  /* 0x0000000000007918 */ /* 0x000fc00000000000 */
[----:B------:R-:W-:-:S00]  /*11f0*/  NOP ;  /* 0x0000000000007918 */ /* 0x000fc00000000000 */
.L_x_39:


//--------------------- .text._Z12mandel_floatP6uchar4iifffi --------------------------
	.section	.text._Z12mandel_floatP6uchar4iifffi,"ax",@progbits
	.align	128
        .global         _Z12mandel_floatP6uchar4iifffi
        .type           _Z12mandel_floatP6uchar4iifffi,@function
        .size           _Z12mandel_floatP6uchar4iifffi,(.L_x_41 - _Z12mandel_floatP6uchar4iifffi)
        .other          _Z12mandel_floatP6uchar4iifffi,@"STO_CUDA_ENTRY STV_DEFAULT"
_Z12mandel_floatP6uchar4iifffi:
.text._Z12mandel_floatP6uchar4iifffi:
        /* <DEDUP_REMOVED lines=16> */
[----:B------:R-:W-:Y:S01]  /*0100*/  I2FP.F32.S32 R3, UR8 ;  /* 0x0000000800037c45 */ /* 0x000fe20008201400 */
[----:B------:R-:W-:Y:S01]  /*0110*/  IMAD R7, R5, R0, RZ ;  /* 0x0000000005077224 */ /* 0x000fe200078e02ff */
[----:B------:R-:W-:Y:S01]  /*0120*/  I2FP.F32.U32 R9, UR9 ;  /* 0x0000000900097c45 */ /* 0x000fe20008201000 */
[----:B0-----:R-:W-:-:S05]  /*0130*/  VIADD R2, R13, 0x1800000 ;  /* 0x018000000d027836 */ /* 0x001fca0000000000 */
[----:B------:R-:W-:-:S04]  /*0140*/  LOP3.LUT R2, R2, 0x7f800000, RZ, 0xc0, !PT ;  /* 0x7f80000002027812 */ /* 0x000fc800078ec0ff */
[----:B------:R-:W-:-:S13]  /*0150*/  ISETP.GT.U32.AND P0, PT, R2, 0x1ffffff, PT ;  /* 0x01ffffff0200780c */ /* 0x000fda0003f04070 */
[----:B------:R-:W-:Y:S05]  /*0160*/  @P0 BRA `(.L_x_17) ;  /* 0x0000000000100947 */ /* 0x000fea0003800000 */
[----:B------:R-:W-:-:S07]  /*0170*/  MOV R2, 0x190 ;  /* 0x0000019000027802 */ /* 0x000fce0000000f00 */
[----:B------:R-:W-:Y:S05]  /*0180*/  CALL.REL.NOINC `($__internal_2_$__cuda_sm20_rcp_rn_f32_slowpath) ;  /* 0x0000000400687944 */ /* 0x000fea0003c00000 */
[----:B------:R-:W-:Y:S01]  /*0190*/  IMAD.MOV.U32 R8, RZ, RZ, R6 ;  /* 0x000000ffff087224 */ /* 0x000fe200078e0006 */
[----:B------:R-:W-:Y:S06]  /*01a0*/  BRA `(.L_x_18) ;  /* 0x0000000000107947 */ /* 0x000fec0003800000 */
.L_x_17:
[----:B------:R-:W0:Y:S02]  /*01b0*/  MUFU.RCP R8, R13 ;  /* 0x0000000d00087308 */ /* 0x000e240000001000 */
[----:B0-----:R-:W-:-:S04]  /*01c0*/  FFMA R0, R8, R13, -1 ;  /* 0xbf80000008007423 */ /* 0x001fc8000000000d */
[----:B------:R-:W-:-:S04]  /*01d0*/  FADD.FTZ R11, -R0, -RZ ;  /* 0x800000ff000b7221 */ /* 0x000fc80000010100 */
[----:B------:R-:W-:-:S07]  /*01e0*/  FFMA R8, R8, R11, R8 ;  /* 0x0000000b08087223 */ /* 0x000fce0000000008 */
.L_x_18:
[----:B------:R-:W0:Y:S01]  /*01f0*/  LDCU.64 UR4, c[0x0][0x390] ;  /* 0x00007200ff0477ac */ /* 0x000e220008000a00 */
[----:B------:R-:W1:Y:S01]  /*0200*/  MUFU.RCP R10, R3 ;  /* 0x00000003000a7308 */ /* 0x000e620000001000 */
[C---:B0-----:R-:W-:Y:S01]  /*0210*/  FADD R6, -R8.reuse, UR4 ;  /* 0x0000000408067e21 */ /* 0x041fe20008000100 */
[C---:B------:R-:W-:Y:S01]  /*0220*/  FADD R11, R8.reuse, UR4 ;  /* 0x00000004080b7e21 */ /* 0x040fe20008000000 */
[----:B------:R-:W-:-:S03]  /*0230*/  FADD R8, -R8, UR5 ;  /* 0x0000000508087e21 */ /* 0x000fc60008000100 */
[----:B------:R-:W-:Y:S01]  /*0240*/  FADD R0, -R6, R11 ;  /* 0x0000000b06007221 */ /* 0x000fe20000000100 */
[----:B-1----:R-:W-:-:S03]  /*0250*/  FFMA R11, -R3, R10, 1 ;  /* 0x3f800000030b7423 */ /* 0x002fc6000000010a */
[----:B------:R-:W-:Y:S01]  /*0260*/  FMUL R2, R9, R0 ;  /* 0x0000000009027220 */ /* 0x000fe20000400000 */
[----:B------:R-:W-:-:S03]  /*0270*/  FFMA R11, R10, R11, R10 ;  /* 0x0000000b0a0b7223 */ /* 0x000fc6000000000a */
[----:B------:R-:W0:Y:S01]  /*0280*/  FCHK P0, R2, R3 ;  /* 0x0000000302007302 */ /* 0x000e220000000000 */
[----:B------:R-:W-:-:S04]  /*0290*/  FFMA R10, R2, R11, RZ ;  /* 0x0000000b020a7223 */ /* 0x000fc800000000ff */
[----:B------:R-:W-:-:S04]  /*02a0*/  FFMA R12, -R3, R10, R2 ;  /* 0x0000000a030c7223 */ /* 0x000fc80000000102 */
[----:B------:R-:W-:Y:S01]  /*02b0*/  FFMA R13, R11, R12, R10 ;  /* 0x0000000c0b0d7223 */ /* 0x000fe2000000000a */
[----:B0-----:R-:W-:Y:S06]  /*02c0*/  @!P0 BRA `(.L_x_19) ;  /* 0x00000000000c8947 */ /* 0x001fec0003800000 */
[----:B------:R-:W-:-:S07]  /*02d0*/  MOV R10, 0x2f0 ;  /* 0x000002f0000a7802 */ /* 0x000fce0000000f00 */
[----:B------:R-:W-:Y:S05]  /*02e0*/  CALL.REL.NOINC `($__internal_3_$__cuda_sm3x_div_rn_noftz_f32_slowpath) ;  /* 0x0000000400e07944 */ /* 0x000fea0003c00000 */
[----:B------:R-:W-:-:S07]  /*02f0*/  IMAD.MOV.U32 R13, RZ, RZ, R2 ;  /* 0x000000ffff0d7224 */ /* 0x000fce00078e0002 */
.L_x_19:
[----:B------:R-:W-:Y:S01]  /*0300*/  FADD R3, R3, -1 ;  /* 0xbf80000003037421 */ /* 0x000fe20000000000 */
[----:B------:R-:W-:-:S03]  /*0310*/  FADD R13, R8, R13 ;  /* 0x0000000d080d7221 */ /* 0x000fc60000000000 */
[----:B------:R-:W0:Y:S08]  /*0320*/  MUFU.RCP R2, R3 ;  /* 0x0000000300027308 */ /* 0x000e300000001000 */
[----:B------:R-:W1:Y:S01]  /*0330*/  FCHK P0, R0, R3 ;  /* 0x0000000300007302 */ /* 0x000e620000000000 */
[----:B0-----:R-:W-:-:S04]  /*0340*/  FFMA R11, -R3, R2, 1 ;  /* 0x3f800000030b7423 */ /* 0x001fc80000000102 */
[----:B------:R-:W-:-:S04]  /*0350*/  FFMA R11, R2, R11, R2 ;  /* 0x0000000b020b7223 */ /* 0x000fc80000000002 */
[----:B------:R-:W-:-:S04]  /*0360*/  FFMA R2, R0, R11, RZ ;  /* 0x0000000b00027223 */ /* 0x000fc800000000ff */
[----:B------:R-:W-:-:S04]  /*0370*/  FFMA R10, -R3, R2, R0 ;  /* 0x00000002030a7223 */ /* 0x000fc80000000100 */
[----:B------:R-:W-:Y:S01]  /*0380*/  FFMA R11, R11, R10, R2 ;  /* 0x0000000a0b0b7223 */ /* 0x000fe20000000002 */
[----:B-1----:R-:W-:Y:S06]  /*0390*/  @!P0 BRA `(.L_x_20) ;  /* 0x0000000000108947 */ /* 0x002fec0003800000 */
[----:B------:R-:W-:Y:S01]  /*03a0*/  IMAD.MOV.U32 R2, RZ, RZ, R0 ;  /* 0x000000ffff027224 */ /* 0x000fe200078e0000 */
[----:B------:R-:W-:-:S07]  /*03b0*/  MOV R10, 0x3d0 ;  /* 0x000003d0000a7802 */ /* 0x000fce0000000f00 */
[----:B------:R-:W-:Y:S05]  /*03c0*/  CALL.REL.NOINC `($__internal_3_$__cuda_sm3x_div_rn_noftz_f32_slowpath) ;  /* 0x0000000400a87944 */ /* 0x000fea0003c00000 */
[----:B------:R-:W-:-:S07]  /*03d0*/  MOV R11, R2 ;  /* 0x00000002000b7202 */ /* 0x000fce0000000f00 */
.L_x_20:
[----:B------:R-:W-:Y:S01]  /*03e0*/  FADD R3, R9, -1 ;  /* 0xbf80000009037421 */ /* 0x000fe20000000000 */
[----:B------:R-:W-:-:S03]  /*03f0*/  FADD R2, -R8, R13 ;  /* 0x0000000d08027221 */ /* 0x000fc60000000100 */
        /* <DEDUP_REMOVED lines=8> */
[----:B------:R-:W-:-:S07]  /*0480*/  MOV R10, 0x4a0 ;  /* 0x000004a0000a7802 */ /* 0x000fce0000000f00 */
[----:B------:R-:W-:Y:S05]  /*0490*/  CALL.REL.NOINC `($__internal_3_$__cuda_sm3x_div_rn_noftz_f32_slowpath) ;  /* 0x0000000400747944 */ /* 0x000fea0003c00000 */
[----:B------:R-:W-:-:S07]  /*04a0*/  IMAD.MOV.U32 R9, RZ, RZ, R2 ;  /* 0x000000ffff097224 */ /* 0x000fce00078e0002 */
.L_x_21:
[----:B------:R-:W0:Y:S01]  /*04b0*/  LDCU UR4, c[0x0][0x39c] ;  /* 0x00007380ff0477ac */ /* 0x000e220008000800 */
[----:B------:R-:W-:Y:S02]  /*04c0*/  I2FP.F32.U32 R5, R5 ;  /* 0x0000000500057245 */ /* 0x000fe40000201000 */
[----:B------:R-:W-:Y:S01]  /*04d0*/  I2FP.F32.S32 R3, R4 ;  /* 0x0000000400037245 */ /* 0x000fe20000201400 */
[----:B------:R-:W1:Y:S01]  /*04e0*/  LDCU.64 UR6, c[0x0][0x358] ;  /* 0x00006b00ff0677ac */ /* 0x000e620008000a00 */
[----:B------:R-:W-:Y:S01]  /*04f0*/  PRMT R0, RZ, 0x7610, R0 ;  /* 0x00007610ff007816 */ /* 0x000fe20000000000 */
[----:B------:R-:W-:Y:S02]  /*0500*/  FFMA R9, R5, R9, R8 ;  /* 0x0000000905097223 */ /* 0x000fe40000000008 */
[----:B------:R-:W-:Y:S01]  /*0510*/  FFMA R8, R3, R11, R6 ;  /* 0x0000000b03087223 */ /* 0x000fe20000000006 */
[----:B0-----:R-:W-:-:S09]  /*0520*/  UISETP.NE.AND UP0, UPT, UR4, URZ, UPT ;  /* 0x000000ff0400728c */ /* 0x001fd2000bf05270 */
[----:B-1----:R-:W-:Y:S05]  /*0530*/  BRA.U !UP0, `(.L_x_22) ;  /* 0x0000000108587547 */ /* 0x002fea000b800000 */
[----:B------:R-:W-:Y:S01]  /*0540*/  USHF.L.U32 UR4, UR4, 0x8, URZ ;  /* 0x0000000804047899 */ /* 0x000fe200080006ff */
[----:B------:R-:W-:Y:S01]  /*0550*/  BSSY.RECONVERGENT B0, `(.L_x_22) ;  /* 0x0000014000007945 */ /* 0x000fe20003800200 */
[----:B------:R-:W-:Y:S02]  /*0560*/  IMAD.MOV.U32 R2, RZ, RZ, RZ ;  /* 0x000000ffff027224 */ /* 0x000fe400078e00ff */
[----:B------:R-:W-:Y:S01]  /*0570*/  UISETP.LT.U32.AND UP0, UPT, UR4, 0x1, UPT ;  /* 0x000000010400788c */ /* 0x000fe2000bf01070 */
[----:B------:R-:W-:Y:S02]  /*0580*/  IMAD.MOV.U32 R3, RZ, RZ, R9 ;  /* 0x000000ffff037224 */ /* 0x000fe400078e0009 */
[----:B------:R-:W-:Y:S01]  /*0590*/  IMAD.MOV.U32 R5, RZ, RZ, R8 ;  /* 0x000000ffff057224 */ /* 0x000fe200078e0008 */
[----:B------:R-:W-:-:S12]  /*05a0*/  USEL UR4, UR4, 0x1, !UP0 ;  /* 0x0000000104047887 */ /* 0x000fd8000c000000 */
.L_x_24:
[----:B------:R-:W-:Y:S01]  /*05b0*/  FMUL R10, R5, R5 ;  /* 0x00000005050a7220 */ /* 0x000fe20000400000 */
[----:B------:R-:W-:-:S04]  /*05c0*/  FMUL R11, R3, R3 ;  /* 0x00000003030b7220 */ /* 0x000fc80000400000 */
[----:B------:R-:W-:-:S05]  /*05d0*/  FADD R6, R10, R11 ;  /* 0x0000000b0a067221 */ /* 0x000fca0000000000 */
[----:B------:R-:W-:-:S13]  /*05e0*/  FSETP.GT.AND P0, PT, R6, 4, PT ;  /* 0x408000000600780b */ /* 0x000fda0003f04000 */
[----:B------:R-:W-:Y:S05]  /*05f0*/  @P0 BRA `(.L_x_23) ;  /* 0x0000000000200947 */ /* 0x000fea0003800000 */
[----:B------:R-:W-:Y:S01]  /*0600*/  IADD3 R2, PT, PT, R2, 0x1, RZ ;  /* 0x0000000102027810 */ /* 0x000fe20007ffe0ff */
[----:B------:R-:W-:Y:S01]  /*0610*/  FADD R6, R5, R5 ;  /* 0x0000000505067221 */ /* 0x000fe20000000000 */
[----:B------:R-:W-:Y:S02]  /*0620*/  FADD R5, R10, -R11 ;  /* 0x8000000b0a057221 */ /* 0x000fe40000000000 */
[----:B------:R-:W-:Y:S01]  /*0630*/  ISETP.NE.AND P0, PT, R2, UR4, PT ;  /* 0x0000000402007c0c */ /* 0x000fe2000bf05270 */
[----:B------:R-:W-:Y:S01]  /*0640*/  FFMA R3, R6, R3, R9 ;  /* 0x0000000306037223 */ /* 0x000fe20000000009 */
[----:B------:R-:W-:-:S11]  /*0650*/  FADD R5, R8, R5 ;  /* 0x0000000508057221 */ /* 0x000fd60000000000 */
[----:B------:R-:W-:Y:S05]  /*0660*/  @P0 BRA `(.L_x_24) ;  /* 0xfffffffc00d00947 */ /* 0x000fea000383ffff */
[----:B------:R-:W-:Y:S05]  /*0670*/  BRA `(.L_x_25) ;  /* 0x0000000000047947 */ /* 0x000fea0003800000 */
.L_x_23:
[----:B------:R-:W-:-:S07]  /*0680*/  PRMT R0, R2, 0x7610, R0 ;  /* 0x0000761002007816 */ /* 0x000fce0000000000 */
.L_x_25:
[----:B------:R-:W-:Y:S05]  /*0690*/  BSYNC.RECONVERGENT B0 ;  /* 0x0000000000007941 */ /* 0x000fea0003800200 */
.L_x_22:
        /* <DEDUP_REMOVED lines=9> */
        .weak           $__internal_2_$__cuda_sm20_rcp_rn_f32_slowpath
        .type           $__internal_2_$__cuda_sm20_rcp_rn_f32_slowpath,@function
        .size           $__internal_2_$__cuda_sm20_rcp_rn_f32_slowpath,($__internal_3_$__cuda_sm3x_div_rn_noftz_f32_slowpath - $__internal_2_$__cuda_sm20_rcp_rn_f32_slowpath)
$__internal_2_$__cuda_sm20_rcp_rn_f32_slowpath:
[----:B------:R-:W0:Y:S02]  /*0730*/  LDC R0, c[0x0][0x398] ;  /* 0x0000e600ff007b82 */ /* 0x000e240000000800 */
[----:B0-----:R-:W-:-:S05]  /*0740*/  IMAD.SHL.U32 R8, R0, 0x2, RZ ;  /* 0x0000000200087824 */ /* 0x001fca00078e00ff */
[----:B------:R-:W-:-:S04]  /*0750*/  SHF.R.U32.HI R6, RZ, 0x18, R8 ;  /* 0x00000018ff067819 */ /* 0x000fc80000011608 */
[----:B------:R-:W-:-:S13]  /*0760*/  ISETP.NE.U32.AND P0, PT, R6, RZ, PT ;  /* 0x000000ff0600720c */ /* 0x000fda0003f05070 */
[----:B------:R-:W-:Y:S05]  /*0770*/  @P0 BRA `(.L_x_26) ;  /* 0x0000000000280947 */ /* 0x000fea0003800000 */
[----:B------:R-:W-:-:S13]  /*0780*/  ISETP.NE.AND P0, PT, R8, RZ, PT ;  /* 0x000000ff0800720c */ /* 0x000fda0003f05270 */
[----:B------:R0:W1:Y:S01]  /*0790*/  @!P0 MUFU.RCP R6, R0 ;  /* 0x0000000000068308 */ /* 0x0000620000001000 */
[----:B------:R-:W-:Y:S05]  /*07a0*/  @!P0 BRA `(.L_x_27) ;  /* 0x0000000000a48947 */ /* 0x000fea0003800000 */
[----:B------:R-:W-:-:S04]  /*07b0*/  FFMA R8, R0, 1.84467440737095516160e+19, RZ ;  /* 0x5f80000000087823 */ /* 0x000fc800000000ff */
[----:B------:R-:W0:Y:S02]  /*07c0*/  MUFU.RCP R11, R8 ;  /* 0x00000008000b7308 */ /* 0x000e240000001000 */
[----:B0-----:R-:W-:-:S04]  /*07d0*/  FFMA R0, R8, R11, -1 ;  /* 0xbf80000008007423 */ /* 0x001fc8000000000b */
[----:B------:R-:W-:-:S04]  /*07e0*/  FADD.FTZ R0, -R0, -RZ ;  /* 0x800000ff00007221 */ /* 0x000fc80000010100 */
[----:B------:R-:W-:-:S04]  /*07f0*/  FFMA R0, R11, R0, R11 ;  /* 0x000000000b007223 */ /* 0x000fc8000000000b */
[----:B-1----:R-:W-:Y:S01]  /*0800*/  FFMA R6, R0, 1.84467440737095516160e+19, RZ ;  /* 0x5f80000000067823 */ /* 0x002fe200000000ff */
[----:B------:R-:W-:Y:S06]  /*0810*/  BRA `(.L_x_27) ;  /* 0x0000000000887947 */ /* 0x000fec0003800000 */
.L_x_26:
[----:B------:R-:W-:-:S05]  /*0820*/  VIADD R8, R6, 0xffffff03 ;  /* 0xffffff0306087836 */ /* 0x000fca0000000000 */
[----:B------:R-:W-:-:S13]  /*0830*/  ISETP.GT.U32.AND P0, PT, R8, 0x1, PT ;  /* 0x000000010800780c */ /* 0x000fda0003f04070 */
[----:B------:R-:W-:Y:S05]  /*0840*/  @P0 BRA `(.L_x_28) ;  /* 0x0000000000780947 */ /* 0x000fea0003800000 */
[----:B------:R-:W-:Y:S01]  /*0850*/  LOP3.LUT R10, R0, 0x7fffff, RZ, 0xc0, !PT ;  /* 0x007fffff000a7812 */ /* 0x000fe200078ec0ff */
[----:B------:R-:W-:Y:S02]  /*0860*/  IMAD.MOV.U32 R15, RZ, RZ, 0x3 ;  /* 0x00000003ff0f7424 */ /* 0x000fe400078e00ff */
[----:B------:R-:W-:Y:S01]  /*0870*/  VIADD R6, R6, 0xffffff04 ;  /* 0xffffff0406067836 */ /* 0x000fe20000000000 */
[----:B------:R-:W-:Y:S02]  /*0880*/  LOP3.LUT R10, R10, 0x3f800000, RZ, 0xfc, !PT ;  /* 0x3f8000000a0a7812 */ /* 0x000fe400078efcff */
[----:B------:R-:W-:Y:S02]  /*0890*/  SHF.L.U32 R14, R15, R8, RZ ;  /* 0x000000080f0e7219 */ /* 0x000fe400000006ff */
[----:B------:R-:W0:Y:S02]  /*08a0*/  MUFU.RCP R11, R10 ;  /* 0x0000000a000b7308 */ /* 0x000e240000001000 */
[----:B0-----:R-:W-:-:S04]  /*08b0*/  FFMA R12, R10, R11, -1 ;  /* 0xbf8000000a0c7423 */ /* 0x001fc8000000000b */
[----:B------:R-:W-:-:S04]  /*08c0*/  FADD.FTZ R12, -R12, -RZ ;  /* 0x800000ff0c0c7221 */ /* 0x000fc80000010100 */
[CCC-:B------:R-:W-:Y:S01]  /*08d0*/  FFMA.RM R13, R11.reuse, R12.reuse, R11.reuse ;  /* 0x0000000c0b0d7223 */ /* 0x1c0fe2000000400b */
[----:B------:R-:W-:-:S04]  /*08e0*/  FFMA.RP R12, R11, R12, R11 ;  /* 0x0000000c0b0c7223 */ /* 0x000fc8000000800b */
[C---:B------:R-:W-:Y:S02]  /*08f0*/  LOP3.LUT R11, R13.reuse, 0x7fffff, RZ, 0xc0, !PT ;  /* 0x007fffff0d0b7812 */ /* 0x040fe400078ec0ff */
[----:B------:R-:W-:Y:S02]  /*0900*/  FSETP.NEU.FTZ.AND P0, PT, R13, R12, PT ;  /* 0x0000000c0d00720b */ /* 0x000fe40003f1d000 */
[----:B------:R-:W-:Y:S02]  /*0910*/  LOP3.LUT R11, R11, 0x800000, RZ, 0xfc, !PT ;  /* 0x008000000b0b7812 */ /* 0x000fe400078efcff */
[----:B------:R-:W-:Y:S02]  /*0920*/  SEL R12, RZ, 0xffffffff, !P0 ;  /* 0xffffffffff0c7807 */ /* 0x000fe40004000000 */
[----:B------:R-:W-:Y:S02]  /*0930*/  LOP3.LUT R13, R14, R11, RZ, 0xc0, !PT ;  /* 0x0000000b0e0d7212 */ /* 0x000fe400078ec0ff */
[----:B------:R-:W-:-:S02]  /*0940*/  IADD3 R12, PT, PT, -R12, RZ, RZ ;  /* 0x000000ff0c0c7210 */ /* 0x000fc40007ffe1ff */
[-C--:B------:R-:W-:Y:S02]  /*0950*/  SHF.R.U32.HI R13, RZ, R8.reuse, R13 ;  /* 0x00000008ff0d7219 */ /* 0x080fe4000001160d */
[--C-:B------:R-:W-:Y:S02]  /*0960*/  LOP3.LUT P1, RZ, R12, R8, R11.reuse, 0xf8, !PT ;  /* 0x000000080cff7212 */ /* 0x100fe4000782f80b */
[C---:B------:R-:W-:Y:S02]  /*0970*/  LOP3.LUT P0, RZ, R13.reuse, 0x1, RZ, 0xc0, !PT ;  /* 0x000000010dff7812 */ /* 0x040fe4000780c0ff */
[----:B------:R-:W-:Y:S02]  /*0980*/  LOP3.LUT P2, RZ, R13, 0x2, RZ, 0xc0, !PT ;  /* 0x000000020dff7812 */ /* 0x000fe4000784c0ff */
[----:B------:R-:W-:Y:S02]  /*0990*/  SHF.R.U32.HI R11, RZ, R6, R11 ;  /* 0x00000006ff0b7219 */ /* 0x000fe4000001160b */
[----:B------:R-:W-:-:S02]  /*09a0*/  PLOP3.LUT P0, PT, P0, P1, P2, 0xe0, 0x0 ;  /* 0x000000000000781c */ /* 0x000fc40000703c20 */
[----:B------:R-:W-:Y:S02]  /*09b0*/  LOP3.LUT P1, RZ, R0, 0x7fffff, RZ, 0xc0, !PT ;  /* 0x007fffff00ff7812 */ /* 0x000fe4000782c0ff */
[----:B------:R-:W-:-:S05]  /*09c0*/  SEL R8, RZ, 0x1, !P0 ;  /* 0x00000001ff087807 */ /* 0x000fca0004000000 */
[----:B------:R-:W-:-:S05]  /*09d0*/  IMAD.MOV R8, RZ, RZ, -R8 ;  /* 0x000000ffff087224 */ /* 0x000fca00078e0a08 */
[----:B------:R-:W-:-:S13]  /*09e0*/  ISETP.GE.AND P0, PT, R8, RZ, PT ;  /* 0x000000ff0800720c */ /* 0x000fda0003f06270 */
[----:B------:R-:W-:-:S04]  /*09f0*/  @!P0 VIADD R11, R11, 0x1 ;  /* 0x000000010b0b8836 */ /* 0x000fc80000000000 */
[----:B------:R-:W-:-:S05]  /*0a00*/  @!P1 IMAD.SHL.U32 R11, R11, 0x2, RZ ;  /* 0x000000020b0b9824 */ /* 0x000fca00078e00ff */
[----:B------:R-:W-:Y:S01]  /*0a10*/  LOP3.LUT R6, R11, 0x80000000, R0, 0xf8, !PT ;  /* 0x800000000b067812 */ /* 0x000fe200078ef800 */
[----:B------:R-:W-:Y:S06]  /*0a20*/  BRA `(.L_x_27) ;  /* 0x0000000000047947 */ /* 0x000fec0003800000 */
.L_x_28:
[----:B------:R2:W3:Y:S02]  /*0a30*/  MUFU.RCP R6, R0 ;  /* 0x0000000000067308 */ /* 0x0004e40000001000 */
.L_x_27:
[----:B------:R-:W-:Y:S01]  /*0a40*/  MOV R10, R2 ;  /* 0x00000002000a7202 */ /* 0x000fe20000000f00 */
[----:B------:R-:W-:-:S04]  /*0a50*/  IMAD.MOV.U32 R11, RZ, RZ, 0x0 ;  /* 0x00000000ff0b7424 */ /* 0x000fc800078e00ff */
[----:B0123--:R-:W-:Y:S05]  /*0a60*/  RET.REL.NODEC R10 `(_Z12mandel_floatP6uchar4iifffi) ;  /* 0xfffffff40a647950 */ /* 0x00ffea0003c3ffff */
        .weak           $__internal_3_$__cuda_sm3x_div_rn_noftz_f32_slowpath
        .type           $__internal_3_$__cuda_sm3x_div_rn_noftz_f32_slowpath,@function
        .size           $__internal_3_$__cuda_sm3x_div_rn_noftz_f32_slowpath,(.L_x_41 - $__internal_3_$__cuda_sm3x_div_rn_noftz_f32_slowpath)
$__internal_3_$__cuda_sm3x_div_rn_noftz_f32_slowpath:
[--C-:B------:R-:W-:Y:S01]  /*0a70*/  SHF.R.U32.HI R14, RZ, 0x17, R3.reuse ;  /* 0x00000017ff0e7819 */ /* 0x100fe20000011603 */
[----:B------:R-:W-:Y:S01]  /*0a80*/  IMAD.MOV.U32 R15, RZ, RZ, R3 ;  /* 0x000000ffff0f7224 */ /* 0x000fe200078e0003 */
[----:B------:R-:W-:Y:S02]  /*0a90*/  SHF.R.U32.HI R12, RZ, 0x17, R2 ;  /* 0x00000017ff0c7819 */ /* 0x000fe40000011602 */
[----:B------:R-:W-:Y:S02]  /*0aa0*/  LOP3.LUT R14, R14, 0xff, RZ, 0xc0, !PT ;  /* 0x000000ff0e0e7812 */ /* 0x000fe400078ec0ff */
[----:B------:R-:W-:-:S03]  /*0ab0*/  LOP3.LUT R17, R12, 0xff, RZ, 0xc0, !PT ;  /* 0x000000ff0c117812 */ /* 0x000fc600078ec0ff */
[----:B------:R-:W-:Y:S02]  /*0ac0*/  VIADD R18, R14, 0xffffffff ;  /* 0xffffffff0e127836 */ /* 0x000fe40000000000 */
[----:B------:R-:W-:-:S03]  /*0ad0*/  VIADD R16, R17, 0xffffffff ;  /* 0xffffffff11107836 */ /* 0x000fc60000000000 */
[----:B------:R-:W-:-:S04]  /*0ae0*/  ISETP.GT.U32.AND P0, PT, R18, 0xfd, PT ;  /* 0x000000fd1200780c */ /* 0x000fc80003f04070 */
[----:B------:R-:W-:-:S13]  /*0af0*/  ISETP.GT.U32.OR P0, PT, R16, 0xfd, P0 ;  /* 0x000000fd1000780c */ /* 0x000fda0000704470 */
[----:B------:R-:W-:Y:S01]  /*0b00*/  @!P0 MOV R12, RZ ;  /* 0x000000ff000c8202 */ /* 0x000fe20000000f00 */
[----:B------:R-:W-:Y:S06]  /*0b10*/  @!P0 BRA `(.L_x_29) ;  /* 0x00000000005c8947 */ /* 0x000fec0003800000 */
[----:B------:R-:W-:Y:S02]  /*0b20*/  FSETP.GTU.FTZ.AND P0, PT, |R2|, +INF , PT ;  /* 0x7f8000000200780b */ /* 0x000fe40003f1c200 */
[----:B------:R-:W-:-:S04]  /*0b30*/  FSETP.GTU.FTZ.AND P1, PT, |R3|, +INF , PT ;  /* 0x7f8000000300780b */ /* 0x000fc80003f3c200 */
[----:B------:R-:W-:-:S13]  /*0b40*/  PLOP3.LUT P0, PT, P0, P1, PT, 0xf8, 0x8f ;  /* 0x00000000008f781c */ /* 0x000fda0000703f70 */
[----:B------:R-:W-:Y:S05]  /*0b50*/  @P0 BRA `(.L_x_30) ;  /* 0x0000000400440947 */ /* 0x000fea0003800000 */
[----:B------:R-:W-:-:S13]  /*0b60*/  LOP3.LUT P0, RZ, R15, 0x7fffffff, R2, 0xc8, !PT ;  /* 0x7fffffff0fff7812 */ /* 0x000fda000780c802 */
[----:B------:R-:W-:Y:S05]  /*0b70*/  @!P0 BRA `(.L_x_31) ;  /* 0x0000000400348947 */ /* 0x000fea0003800000 */
[C---:B------:R-:W-:Y:S02]  /*0b80*/  FSETP.NEU.FTZ.AND P2, PT, |R2|.reuse, +INF , PT ;  /* 0x7f8000000200780b */ /* 0x040fe40003f5d200 */
[----:B------:R-:W-:Y:S02]  /*0b90*/  FSETP.NEU.FTZ.AND P1, PT, |R3|, +INF , PT ;  /* 0x7f8000000300780b */ /* 0x000fe40003f3d200 */
[----:B------:R-:W-:-:S11]  /*0ba0*/  FSETP.NEU.FTZ.AND P0, PT, |R2|, +INF , PT ;  /* 0x7f8000000200780b */ /* 0x000fd60003f1d200 */
[----:B------:R-:W-:Y:S05]  /*0bb0*/  @!P1 BRA !P2, `(.L_x_31) ;  /* 0x0000000400249947 */ /* 0x000fea0005000000 */
[----:B------:R-:W-:-:S04]  /*0bc0*/  LOP3.LUT P2, RZ, R2, 0x7fffffff, RZ, 0xc0, !PT ;  /* 0x7fffffff02ff7812 */ /* 0x000fc8000784c0ff */
[----:B------:R-:W-:-:S13]  /*0bd0*/  PLOP3.LUT P1, PT, P1, P2, PT, 0x2f, 0xf2 ;  /* 0x0000000000f2781c */ /* 0x000fda0000f24577 */
[----:B------:R-:W-:Y:S05]  /*0be0*/  @P1 BRA `(.L_x_32) ;  /* 0x0000000400101947 */ /* 0x000fea0003800000 */
[----:B------:R-:W-:-:S04]  /*0bf0*/  LOP3.LUT P1, RZ, R15, 0x7fffffff, RZ, 0xc0, !PT ;  /* 0x7fffffff0fff7812 */ /* 0x000fc8000782c0ff */
[----:B------:R-:W-:-:S13]  /*0c00*/  PLOP3.LUT P0, PT, P0, P1, PT, 0x2f, 0xf2 ;  /* 0x0000000000f2781c */ /* 0x000fda0000702577 */
[----:B------:R-:W-:Y:S05]  /*0c10*/  @P0 BRA `(.L_x_33) ;  /* 0x0000000000f80947 */ /* 0x000fea0003800000 */
[----:B------:R-:W-:Y:S02]  /*0c20*/  ISETP.GE.AND P0, PT, R16, RZ, PT ;  /* 0x000000ff1000720c */ /* 0x000fe40003f06270 */
[----:B------:R-:W-:-:S11]  /*0c30*/  ISETP.GE.AND P1, PT, R18, RZ, PT ;  /* 0x000000ff1200720c */ /* 0x000fd60003f26270 */
[----:B------:R-:W-:Y:S02]  /*0c40*/  @P0 IMAD.MOV.U32 R12, RZ, RZ, RZ ;  /* 0x000000ffff0c0224 */ /* 0x000fe400078e00ff */
[----:B------:R-:W-:Y:S01]  /*0c50*/  @!P0 FFMA R2, R2, 1.84467440737095516160e+19, RZ ;  /* 0x5f80000002028823 */ /* 0x000fe200000000ff */
[----:B------:R-:W-:Y:S02]  /*0c60*/  @!P0 IMAD.MOV.U32 R12, RZ, RZ, -0x40 ;  /* 0xffffffc0ff0c8424 */ /* 0x000fe400078e00ff */
[----:B------:R-:W-:Y:S02]  /*0c70*/  @!P1 FFMA R15, R3, 1.84467440737095516160e+19, RZ ;  /* 0x5f800000030f9823 */ /* 0x000fe400000000ff */
[----:B------:R-:W-:-:S07]  /*0c80*/  @!P1 VIADD R12, R12, 0x40 ;  /* 0x000000400c0c9836 */ /* 0x000fce0000000000 */
.L_x_29:
[----:B------:R-:W-:Y:S01]  /*0c90*/  LEA R16, R14, 0xc0800000, 0x17 ;  /* 0xc08000000e107811 */ /* 0x000fe200078eb8ff */
[----:B------:R-:W-:-:S03]  /*0ca0*/  VIADD R17, R17, 0xffffff81 ;  /* 0xffffff8111117836 */ /* 0x000fc60000000000 */
[----:B------:R-:W-:Y:S01]  /*0cb0*/  IADD3 R16, PT, PT, -R16, R15, RZ ;  /* 0x0000000f10107210 */ /* 0x000fe20007ffe1ff */
[C---:B------:R-:W-:Y:S01]  /*0cc0*/  IMAD R2, R17.reuse, -0x800000, R2 ;  /* 0xff80000011027824 */ /* 0x040fe200078e0202 */
[----:B------:R-:W-:Y:S02]  /*0cd0*/  IADD3 R17, PT, PT, R17, 0x7f, -R14 ;  /* 0x0000007f11117810 */ /* 0x000fe40007ffe80e */
[----:B------:R-:W0:Y:S01]  /*0ce0*/  MUFU.RCP R15, R16 ;  /* 0x00000010000f7308 */ /* 0x000e220000001000 */
[----:B------:R-:W-:Y:S02]  /*0cf0*/  FADD.FTZ R19, -R16, -RZ ;  /* 0x800000ff10137221 */ /* 0x000fe40000010100 */
[----:B------:R-:W-:Y:S02]  /*0d00*/  IMAD.IADD R17, R17, 0x1, R12 ;  /* 0x0000000111117824 */ /* 0x000fe400078e020c */
[----:B0-----:R-:W-:-:S04]  /*0d10*/  FFMA R18, R15, R19, 1 ;  /* 0x3f8000000f127423 */ /* 0x001fc80000000013 */
[----:B------:R-:W-:-:S04]  /*0d20*/  FFMA R15, R15, R18, R15 ;  /* 0x000000120f0f7223 */ /* 0x000fc8000000000f */
[----:B------:R-:W-:-:S04]  /*0d30*/  FFMA R18, R2, R15, RZ ;  /* 0x0000000f02127223 */ /* 0x000fc800000000ff */
[----:B------:R-:W-:-:S04]  /*0d40*/  FFMA R20, R19, R18, R2 ;  /* 0x0000001213147223 */ /* 0x000fc80000000002 */
[----:B------:R-:W-:-:S04]  /*0d50*/  FFMA R20, R15, R20, R18 ;  /* 0x000000140f147223 */ /* 0x000fc80000000012 */
[----:B------:R-:W-:-:S04]  /*0d60*/  FFMA R19, R19, R20, R2 ;  /* 0x0000001413137223 */ /* 0x000fc80000000002 */
[----:B------:R-:W-:-:S05]  /*0d70*/  FFMA R2, R15, R19, R20 ;  /* 0x000000130f027223 */ /* 0x000fca0000000014 */
[----:B------:R-:W-:-:S04]  /*0d80*/  SHF.R.U32.HI R14, RZ, 0x17, R2 ;  /* 0x00000017ff0e7819 */ /* 0x000fc80000011602 */
[----:B------:R-:W-:-:S05]  /*0d90*/  LOP3.LUT R14, R14, 0xff, RZ, 0xc0, !PT ;  /* 0x000000ff0e0e7812 */ /* 0x000fca00078ec0ff */
[----:B------:R-:W-:-:S05]  /*0da0*/  IMAD.IADD R16, R14, 0x1, R17 ;  /* 0x000000010e107824 */ /* 0x000fca00078e0211 */
[----:B------:R-:W-:-:S04]  /*0db0*/  IADD3 R12, PT, PT, R16, -0x1, RZ ;  /* 0xffffffff100c7810 */ /* 0x000fc80007ffe0ff */
[----:B------:R-:W-:-:S13]  /*0dc0*/  ISETP.GE.U32.AND P0, PT, R12, 0xfe, PT ;  /* 0x000000fe0c00780c */ /* 0x000fda0003f06070 */
[----:B------:R-:W-:Y:S05]  /*0dd0*/  @!P0 BRA `(.L_x_34) ;  /* 0x0000000000808947 */ /* 0x000fea0003800000 */
[----:B------:R-:W-:-:S13]  /*0de0*/  ISETP.GT.AND P0, PT, R16, 0xfe, PT ;  /* 0x000000fe1000780c */ /* 0x000fda0003f04270 */
[----:B------:R-:W-:Y:S05]  /*0df0*/  @P0 BRA `(.L_x_35) ;  /* 0x00000000006c0947 */ /* 0x000fea0003800000 */
[----:B------:R-:W-:-:S13]  /*0e00*/  ISETP.GE.AND P0, PT, R16, 0x1, PT ;  /* 0x000000011000780c */ /* 0x000fda0003f06270 */
[----:B------:R-:W-:Y:S05]  /*0e10*/  @P0 BRA `(.L_x_36) ;  /* 0x0000000000980947 */ /* 0x000fea0003800000 */
[----:B------:R-:W-:Y:S02]  /*0e20*/  ISETP.GE.AND P0, PT, R16, -0x18, PT ;  /* 0xffffffe81000780c */ /* 0x000fe40003f06270 */
[----:B------:R-:W-:-:S11]  /*0e30*/  LOP3.LUT R2, R2, 0x80000000, RZ, 0xc0, !PT ;  /* 0x8000000002027812 */ /* 0x000fd600078ec0ff */
[----:B------:R-:W-:Y:S05]  /*0e40*/  @!P0 BRA `(.L_x_36) ;  /* 0x00000000008c8947 */ /* 0x000fea0003800000 */
[CC--:B------:R-:W-:Y:S01]  /*0e50*/  FFMA.RZ R12, R15.reuse, R19.reuse, R20 ;  /* 0x000000130f0c7223 */ /* 0x0c0fe2000000c014 */
[C---:B------:R-:W-:Y:S01]  /*0e60*/  VIADD R17, R16.reuse, 0x20 ;  /* 0x0000002010117836 */ /* 0x040fe20000000000 */
[C---:B------:R-:W-:Y:S02]  /*0e70*/  ISETP.NE.AND P2, PT, R16.reuse, RZ, PT ;  /* 0x000000ff1000720c */ /* 0x040fe40003f45270 */
[----:B------:R-:W-:Y:S01]  /*0e80*/  ISETP.NE.AND P1, PT, R16, RZ, PT ;  /* 0x000000ff1000720c */ /* 0x000fe20003f25270 */
[----:B------:R-:W-:Y:S01]  /*0e90*/  IMAD.MOV R16, RZ, RZ, -R16 ;  /* 0x000000ffff107224 */ /* 0x000fe200078e0a10 */
[----:B------:R-:W-:Y:S01]  /*0ea0*/  LOP3.LUT R14, R12, 0x7fffff, RZ, 0xc0, !PT ;  /* 0x007fffff0c0e7812 */ /* 0x000fe200078ec0ff */
[CCC-:B------:R-:W-:Y:S01]  /*0eb0*/  FFMA.RP R12, R15.reuse, R19.reuse, R20.reuse ;  /* 0x000000130f0c7223 */ /* 0x1c0fe20000008014 */
[----:B------:R-:W-:Y:S02]  /*0ec0*/  FFMA.RM R15, R15, R19, R20 ;  /* 0x000000130f0f7223 */ /* 0x000fe40000004014 */
[----:B------:R-:W-:-:S03]  /*0ed0*/  LOP3.LUT R14, R14, 0x800000, RZ, 0xfc, !PT ;  /* 0x008000000e0e7812 */ /* 0x000fc600078efcff */
[----:B------:R-:W-:Y:S02]  /*0ee0*/  FSETP.NEU.FTZ.AND P0, PT, R12, R15, PT ;  /* 0x0000000f0c00720b */ /* 0x000fe40003f1d000 */
[----:B------:R-:W-:Y:S02]  /*0ef0*/  SHF.L.U32 R17, R14, R17, RZ ;  /* 0x000000110e117219 */ /* 0x000fe400000006ff */
[----:B------:R-:W-:Y:S02]  /*0f00*/  SEL R15, R16, RZ, P2 ;  /* 0x000000ff100f7207 */ /* 0x000fe40001000000 */
[----:B------:R-:W-:Y:S02]  /*0f10*/  ISETP.NE.AND P1, PT, R17, RZ, P1 ;  /* 0x000000ff1100720c */ /* 0x000fe40000f25270 */
[----:B------:R-:W-:Y:S02]  /*0f20*/  SHF.R.U32.HI R15, RZ, R15, R14 ;  /* 0x0000000fff0f7219 */ /* 0x000fe4000001160e */
[----:B------:R-:W-:-:S02]  /*0f30*/  PLOP3.LUT P0, PT, P0, P1, PT, 0xf8, 0x8f ;  /* 0x00000000008f781c */ /* 0x000fc40000703f70 */
[----:B------:R-:W-:Y:S02]  /*0f40*/  SHF.R.U32.HI R17, RZ, 0x1, R15 ;  /* 0x00000001ff117819 */ /* 0x000fe4000001160f */
[----:B------:R-:W-:-:S04]  /*0f50*/  SEL R12, RZ, 0x1, !P0 ;  /* 0x00000001ff0c7807 */ /* 0x000fc80004000000 */
[----:B------:R-:W-:-:S04]  /*0f60*/  LOP3.LUT R12, R12, 0x1, R17, 0xf8, !PT ;  /* 0x000000010c0c7812 */ /* 0x000fc800078ef811 */
[----:B------:R-:W-:-:S05]  /*0f70*/  LOP3.LUT R12, R12, R15, RZ, 0xc0, !PT ;  /* 0x0000000f0c0c7212 */ /* 0x000fca00078ec0ff */
[----:B------:R-:W-:-:S05]  /*0f80*/  IMAD.IADD R17, R17, 0x1, R12 ;  /* 0x0000000111117824 */ /* 0x000fca00078e020c */
[----:B------:R-:W-:Y:S01]  /*0f90*/  LOP3.LUT R2, R17, R2, RZ, 0xfc, !PT ;  /* 0x0000000211027212 */ /* 0x000fe200078efcff */
[----:B------:R-:W-:Y:S06]  /*0fa0*/  BRA `(.L_x_36) ;  /* 0x0000000000347947 */ /* 0x000fec0003800000 */
.L_x_35:
[----:B------:R-:W-:-:S04]  /*0fb0*/  LOP3.LUT R2, R2, 0x80000000, RZ, 0xc0, !PT ;  /* 0x8000000002027812 */ /* 0x000fc800078ec0ff */
[----:B------:R-:W-:Y:S01]  /*0fc0*/  LOP3.LUT R2, R2, 0x7f800000, RZ, 0xfc, !PT ;  /* 0x7f80000002027812 */ /* 0x000fe200078efcff */
[----:B------:R-:W-:Y:S06]  /*0fd0*/  BRA `(.L_x_36) ;  /* 0x0000000000287947 */ /* 0x000fec0003800000 */
.L_x_34:
[----:B------:R-:W-:Y:S01]  /*0fe0*/  LEA R2, R17, R2, 0x17 ;  /* 0x0000000211027211 */ /* 0x000fe200078eb8ff */
[----:B------:R-:W-:Y:S06]  /*0ff0*/  BRA `(.L_x_36) ;  /* 0x0000000000207947 */ /* 0x000fec0003800000 */
.L_x_33:
[----:B------:R-:W-:-:S04]  /*1000*/  LOP3.LUT R2, R15, 0x80000000, R2, 0x48, !PT ;  /* 0x800000000f027812 */ /* 0x000fc800078e4802 */
[----:B------:R-:W-:Y:S01]  /*1010*/  LOP3.LUT R2, R2, 0x7f800000, RZ, 0xfc, !PT ;  /* 0x7f80000002027812 */ /* 0x000fe200078efcff */
[----:B------:R-:W-:Y:S06]  /*1020*/  BRA `(.L_x_36) ;  /* 0x0000000000147947 */ /* 0x000fec0003800000 */
.L_x_32:
[----:B------:R-:W-:Y:S01]  /*1030*/  LOP3.LUT R2, R15, 0x80000000, R2, 0x48, !PT ;  /* 0x800000000f027812 */ /* 0x000fe200078e4802 */
[----:B------:R-:W-:Y:S06]  /*1040*/  BRA `(.L_x_36) ;  /* 0x00000000000c7947 */ /* 0x000fec0003800000 */
.L_x_31:
[----:B------:R-:W0:Y:S01]  /*1050*/  MUFU.RSQ R2, -QNAN ;  /* 0xffc0000000027908 */ /* 0x000e220000001400 */
[----:B------:R-:W-:Y:S05]  /*1060*/  BRA `(.L_x_36) ;  /* 0x0000000000047947 */ /* 0x000fea0003800000 */
.L_x_30:
[----:B------:R-:W-:-:S07]  /*1070*/  FADD.FTZ R2, R2, R3 ;  /* 0x0000000302027221 */ /* 0x000fce0000010000 */
.L_x_36:
[----:B------:R-:W-:Y:S02]  /*1080*/  IMAD.MOV.U32 R14, RZ, RZ, R10 ;  /* 0x000000ffff0e7224 */ /* 0x000fe400078e000a */
[----:B------:R-:W-:-:S04]  /*1090*/  IMAD.MOV.U32 R15, RZ, RZ, 0x0 ;  /* 0x00000000ff0f7424 */ /* 0x000fc800078e00ff */
[----:B0-----:R-:W-:Y:S05]  /*10a0*/  RET.REL.NODEC R14 `(_Z12mandel_floatP6uchar4iifffi) ;  /* 0xffffffec0ed47950 */ /* 0x001fea0003c3ffff */
.L_x_37:
        /* <DEDUP_REMOVED lines=13> */
.L_x_41:


//--------------------- .nv.shared.reserved.0     --------------------------
	.section	.nv.shared.reserved.0,"aw",@nobits
	.weak		__nv_reservedSMEM_offset_0_alias
	.size		__nv_reservedSMEM_offset_0_alias, 0, 64
	.other		__nv_reservedSMEM_offset_0_alias,@"STO_CUDA_RESERVED_SHARED STV_DEFAULT"
__nv_reservedSMEM_offset_0_alias:
	.zero		0
	.zero		64


//--------------------- .nv.constant0._Z13mandel_doubleP6uchar4iidddi --------------------------
	.section	.nv.constant0._Z13mandel_doubleP6uchar4iidddi,"a",@progbits
	.sectionflags	@""
	.align	4
.nv.constant0._Z13mandel_doubleP6uchar4iidddi:
	.zero		940


//--------------------- .nv.constant0._Z12mandel_floatP6uchar4iifffi --------------------------
	.section	.nv.constant0._Z12mandel_floatP6uchar4iifffi,"a",@progbits
	.sectionflags	@""
	.align	4
.nv.constant0._Z12mandel_floatP6uchar4iifffi:
	.zero		928


//--------------------- SYMBOLS --------------------------

	.type		.nv.reservedSmem.offset0,@object
	.size		.nv.reservedSmem.offset0,0x4
